//
// Generated by NVIDIA NVVM Compiler
//
// Compiler Build ID: CL-36424714
// Cuda compilation tools, release 13.0, V13.0.88
// Based on NVVM 20.0.0
//

.version 9.0
.target sm_100
.address_size 64

	// .globl	get_n_matches
.global .align 1 .b8 _ZN34_INTERNAL_b8e2b306_4_k_cu_490c0cb04cuda3std3__436_GLOBAL__N__b8e2b306_4_k_cu_490c0cb06ignoreE[1];
.global .align 1 .b8 _ZN34_INTERNAL_b8e2b306_4_k_cu_490c0cb04cuda3std3__45__cpo5beginE[1];
.global .align 1 .b8 _ZN34_INTERNAL_b8e2b306_4_k_cu_490c0cb04cuda3std3__45__cpo3endE[1];
.global .align 1 .b8 _ZN34_INTERNAL_b8e2b306_4_k_cu_490c0cb04cuda3std3__45__cpo6cbeginE[1];
.global .align 1 .b8 _ZN34_INTERNAL_b8e2b306_4_k_cu_490c0cb04cuda3std3__45__cpo4cendE[1];
.global .align 1 .b8 _ZN34_INTERNAL_b8e2b306_4_k_cu_490c0cb04cuda3std3__419piecewise_constructE[1];
.global .align 1 .b8 _ZN34_INTERNAL_b8e2b306_4_k_cu_490c0cb04cuda3std3__48in_placeE[1];
.global .align 1 .b8 _ZN34_INTERNAL_b8e2b306_4_k_cu_490c0cb04cuda3std6ranges3__45__cpo4swapE[1];
.global .align 1 .b8 _ZN34_INTERNAL_b8e2b306_4_k_cu_490c0cb04cuda3std6ranges3__45__cpo9iter_moveE[1];
.global .align 1 .b8 _ZN34_INTERNAL_b8e2b306_4_k_cu_490c0cb04cuda3std6ranges3__45__cpo7advanceE[1];

.visible .entry get_n_matches(
	.param .u64 .ptr .align 1 get_n_matches_param_0,
	.param .u64 .ptr .align 1 get_n_matches_param_1,
	.param .u64 .ptr .align 1 get_n_matches_param_2,
	.param .u32 get_n_matches_param_3
)
{
	.reg .pred 	%p<23>;
	.reg .b32 	%r<70>;
	.reg .b64 	%rd<49>;

	ld.param.u64 	%rd15, [get_n_matches_param_0];
	ld.param.u64 	%rd16, [get_n_matches_param_1];
	ld.param.u64 	%rd14, [get_n_matches_param_2];
	ld.param.u32 	%r25, [get_n_matches_param_3];
	cvta.to.global.u64 	%rd1, %rd16;
	cvta.to.global.u64 	%rd2, %rd15;
	mov.u32 	%r26, %ctaid.x;
	mov.u32 	%r27, %ctaid.y;
	mov.u32 	%r28, %ctaid.z;
	mov.u32 	%r29, %nctaid.x;
	mov.u32 	%r30, %nctaid.y;
	mul.lo.s32 	%r31, %r28, %r30;
	cvt.u64.u32 	%rd17, %r31;
	cvt.u64.u32 	%rd18, %r29;
	cvt.u64.u32 	%rd19, %r27;
	cvt.u64.u32 	%rd20, %r26;
	add.s64 	%rd21, %rd17, %rd19;
	mad.lo.s64 	%rd22, %rd21, %rd18, %rd20;
	mov.u32 	%r32, %ntid.x;
	mov.u32 	%r33, %ntid.y;
	mul.lo.s32 	%r34, %r32, %r33;
	mov.u32 	%r35, %ntid.z;
	mul.lo.s32 	%r36, %r34, %r35;
	cvt.u64.u32 	%rd23, %r36;
	mov.u32 	%r37, %tid.x;
	mov.u32 	%r38, %tid.y;
	mov.u32 	%r39, %tid.z;
	mad.lo.s32 	%r40, %r39, %r33, %r38;
	mad.lo.s32 	%r41, %r40, %r32, %r37;
	cvt.u64.u32 	%rd24, %r41;
	mad.lo.s64 	%rd3, %rd22, %rd23, %rd24;
	cvt.s64.s32 	%rd4, %r25;
	setp.ge.u64 	%p1, %rd3, %rd4;
	@%p1 bra 	$L__BB0_21;
	shr.u32 	%r43, %r25, 31;
	add.s32 	%r44, %r25, %r43;
	shr.s32 	%r45, %r44, 1;
	and.b32  	%r46, %r25, 1;
	setp.eq.b32 	%p2, %r46, 1;
	not.pred 	%p3, %p2;
	shr.s32 	%r47, %r25, 1;
	cvt.s64.s32 	%rd25, %r47;
	setp.ge.u64 	%p4, %rd3, %rd25;
	and.pred  	%p5, %p3, %p4;
	selp.s32 	%r49, -1, 0, %p5;
	add.s32 	%r1, %r45, %r49;
	shl.b64 	%rd26, %rd3, 2;
	add.s64 	%rd27, %rd2, %rd26;
	ld.global.u32 	%r2, [%rd27];
	ld.global.u32 	%r3, [%rd27+4];
	setp.lt.s32 	%p6, %r1, 0;
	mov.b32 	%r68, 0;
	@%p6 bra 	$L__BB0_20;
	mul.wide.s32 	%rd28, %r2, 4;
	add.s64 	%rd29, %rd1, %rd28;
	ld.global.u32 	%r4, [%rd29];
	mov.b32 	%r59, 0;
	mov.u32 	%r68, %r59;
$L__BB0_3:
	mov.u32 	%r5, %r59;
	cvt.u64.u32 	%rd30, %r5;
	add.s64 	%rd5, %rd3, %rd30;
	or.b64  	%rd31, %rd5, %rd4;
	and.b64  	%rd32, %rd31, -4294967296;
	setp.ne.s64 	%p7, %rd32, 0;
	@%p7 bra 	$L__BB0_5;
	cvt.u32.u64 	%r51, %rd4;
	cvt.u32.u64 	%r52, %rd5;
	rem.u32 	%r53, %r52, %r51;
	cvt.u64.u32 	%rd47, %r53;
	bra.uni 	$L__BB0_6;
$L__BB0_5:
	rem.u64 	%rd47, %rd5, %rd4;
$L__BB0_6:
	shl.b64 	%rd33, %rd47, 2;
	add.s64 	%rd34, %rd2, %rd33;
	ld.global.u32 	%r62, [%rd34];
	add.s64 	%rd9, %rd5, 1;
	setp.eq.s64 	%p8, %rd9, %rd4;
	mov.u64 	%rd48, %rd4;
	@%p8 bra 	$L__BB0_10;
	or.b64  	%rd35, %rd9, %rd4;
	and.b64  	%rd36, %rd35, -4294967296;
	setp.ne.s64 	%p9, %rd36, 0;
	@%p9 bra 	$L__BB0_9;
	cvt.u32.u64 	%r54, %rd4;
	cvt.u32.u64 	%r55, %rd9;
	rem.u32 	%r56, %r55, %r54;
	cvt.u64.u32 	%rd48, %r56;
	bra.uni 	$L__BB0_10;
$L__BB0_9:
	rem.u64 	%rd48, %rd9, %rd4;
$L__BB0_10:
	setp.ge.s32 	%p10, %r2, %r3;
	shl.b64 	%rd37, %rd48, 2;
	add.s64 	%rd38, %rd2, %rd37;
	ld.global.u32 	%r57, [%rd38];
	mul.wide.s32 	%rd39, %r62, 4;
	add.s64 	%rd13, %rd1, %rd39;
	setp.ge.s32 	%p11, %r62, %r57;
	or.pred  	%p12, %p10, %p11;
	@%p12 bra 	$L__BB0_19;
	ld.global.u32 	%r67, [%rd13];
	mov.u32 	%r63, %r4;
	mov.u32 	%r64, %r2;
$L__BB0_12:
	mov.u32 	%r11, %r62;
	setp.ne.s32 	%p13, %r63, %r67;
	@%p13 bra 	$L__BB0_14;
	add.s32 	%r68, %r68, 1;
	bra.uni 	$L__BB0_19;
$L__BB0_14:
	setp.gt.s32 	%p14, %r63, %r67;
	setp.le.s32 	%p15, %r63, %r67;
	add.s32 	%r58, %r64, 1;
	setp.ge.s32 	%p16, %r58, %r3;
	selp.b32 	%r64, %r58, %r64, %p15;
	or.pred  	%p17, %p14, %p16;
	@%p17 bra 	$L__BB0_16;
	mul.wide.s32 	%rd42, %r64, 4;
	add.s64 	%rd43, %rd1, %rd42;
	ld.global.u32 	%r63, [%rd43];
	mov.u32 	%r62, %r11;
	bra.uni 	$L__BB0_18;
$L__BB0_16:
	add.s32 	%r62, %r11, 1;
	setp.ge.s32 	%p18, %r62, %r57;
	@%p18 bra 	$L__BB0_18;
	mul.wide.s32 	%rd40, %r11, 4;
	add.s64 	%rd41, %rd1, %rd40;
	ld.global.u32 	%r67, [%rd41+4];
$L__BB0_18:
	setp.lt.s32 	%p19, %r64, %r3;
	setp.lt.s32 	%p20, %r62, %r57;
	and.pred  	%p21, %p19, %p20;
	@%p21 bra 	$L__BB0_12;
$L__BB0_19:
	add.s32 	%r59, %r5, 1;
	setp.ne.s32 	%p22, %r5, %r1;
	@%p22 bra 	$L__BB0_3;
$L__BB0_20:
	cvta.to.global.u64 	%rd44, %rd14;
	add.s64 	%rd46, %rd44, %rd26;
	st.global.u32 	[%rd46], %r68;
$L__BB0_21:
	ret;

}
	// .globl	get_n_ops
.visible .entry get_n_ops(
	.param .u64 .ptr .align 1 get_n_ops_param_0,
	.param .u64 .ptr .align 1 get_n_ops_param_1,
	.param .u64 .ptr .align 1 get_n_ops_param_2,
	.param .u64 .ptr .align 1 get_n_ops_param_3,
	.param .u64 .ptr .align 1 get_n_ops_param_4,
	.param .u32 get_n_ops_param_5
)
{
	.reg .pred 	%p<27>;
	.reg .b32 	%r<79>;
	.reg .b64 	%rd<56>;

	ld.param.u64 	%rd21, [get_n_ops_param_0];
	ld.param.u64 	%rd22, [get_n_ops_param_1];
	ld.param.u64 	%rd18, [get_n_ops_param_2];
	ld.param.u64 	%rd19, [get_n_ops_param_3];
	ld.param.u64 	%rd20, [get_n_ops_param_4];
	ld.param.u32 	%r30, [get_n_ops_param_5];
	cvta.to.global.u64 	%rd1, %rd22;
	cvta.to.global.u64 	%rd2, %rd21;
	mov.u32 	%r31, %ctaid.x;
	mov.u32 	%r32, %ctaid.y;
	mov.u32 	%r33, %ctaid.z;
	mov.u32 	%r34, %nctaid.x;
	mov.u32 	%r35, %nctaid.y;
	mul.lo.s32 	%r36, %r33, %r35;
	cvt.u64.u32 	%rd23, %r36;
	cvt.u64.u32 	%rd24, %r34;
	cvt.u64.u32 	%rd25, %r32;
	cvt.u64.u32 	%rd26, %r31;
	add.s64 	%rd27, %rd23, %rd25;
	mad.lo.s64 	%rd28, %rd27, %rd24, %rd26;
	mov.u32 	%r37, %ntid.x;
	mov.u32 	%r38, %ntid.y;
	mul.lo.s32 	%r39, %r37, %r38;
	mov.u32 	%r40, %ntid.z;
	mul.lo.s32 	%r41, %r39, %r40;
	cvt.u64.u32 	%rd29, %r41;
	mov.u32 	%r42, %tid.x;
	mov.u32 	%r43, %tid.y;
	mov.u32 	%r44, %tid.z;
	mad.lo.s32 	%r45, %r44, %r38, %r43;
	mad.lo.s32 	%r46, %r45, %r37, %r42;
	cvt.u64.u32 	%rd30, %r46;
	mad.lo.s64 	%rd3, %rd28, %rd29, %rd30;
	cvt.s64.s32 	%rd4, %r30;
	setp.ge.u64 	%p3, %rd3, %rd4;
	@%p3 bra 	$L__BB1_21;
	cvta.to.global.u64 	%rd5, %rd18;
	shr.u32 	%r47, %r30, 31;
	add.s32 	%r48, %r30, %r47;
	shr.s32 	%r49, %r48, 1;
	and.b32  	%r50, %r30, 1;
	setp.eq.b32 	%p4, %r50, 1;
	not.pred 	%p5, %p4;
	shr.s32 	%r51, %r30, 1;
	cvt.s64.s32 	%rd31, %r51;
	setp.ge.u64 	%p6, %rd3, %rd31;
	and.pred  	%p7, %p5, %p6;
	selp.s32 	%r53, -1, 0, %p7;
	add.s32 	%r1, %r49, %r53;
	shl.b64 	%rd32, %rd3, 2;
	add.s64 	%rd33, %rd2, %rd32;
	ld.global.u32 	%r2, [%rd33];
	ld.global.u32 	%r3, [%rd33+4];
	setp.lt.s32 	%p8, %r1, 0;
	@%p8 bra 	$L__BB1_21;
	add.s64 	%rd35, %rd5, %rd32;
	ld.global.u32 	%r78, [%rd35];
	mul.wide.s32 	%rd36, %r2, 4;
	add.s64 	%rd6, %rd1, %rd36;
	cvta.to.global.u64 	%rd7, %rd19;
	cvta.to.global.u64 	%rd8, %rd20;
	mov.b32 	%r66, 0;
$L__BB1_3:
	ld.global.u32 	%r70, [%rd6];
	cvt.u64.u32 	%rd37, %r66;
	add.s64 	%rd9, %rd3, %rd37;
	or.b64  	%rd38, %rd9, %rd4;
	and.b64  	%rd39, %rd38, -4294967296;
	setp.ne.s64 	%p9, %rd39, 0;
	@%p9 bra 	$L__BB1_5;
	cvt.u32.u64 	%r55, %rd4;
	cvt.u32.u64 	%r56, %rd9;
	rem.u32 	%r57, %r56, %r55;
	cvt.u64.u32 	%rd54, %r57;
	bra.uni 	$L__BB1_6;
$L__BB1_5:
	rem.u64 	%rd54, %rd9, %rd4;
$L__BB1_6:
	shl.b64 	%rd40, %rd54, 2;
	add.s64 	%rd41, %rd2, %rd40;
	ld.global.u32 	%r69, [%rd41];
	add.s64 	%rd13, %rd9, 1;
	setp.eq.s64 	%p10, %rd13, %rd4;
	mov.u64 	%rd55, %rd4;
	@%p10 bra 	$L__BB1_10;
	or.b64  	%rd42, %rd13, %rd4;
	and.b64  	%rd43, %rd42, -4294967296;
	setp.ne.s64 	%p11, %rd43, 0;
	@%p11 bra 	$L__BB1_9;
	cvt.u32.u64 	%r58, %rd4;
	cvt.u32.u64 	%r59, %rd13;
	rem.u32 	%r60, %r59, %r58;
	cvt.u64.u32 	%rd55, %r60;
	bra.uni 	$L__BB1_10;
$L__BB1_9:
	rem.u64 	%rd55, %rd13, %rd4;
$L__BB1_10:
	setp.ge.s32 	%p13, %r2, %r3;
	shl.b64 	%rd44, %rd55, 2;
	add.s64 	%rd45, %rd2, %rd44;
	ld.global.u32 	%r62, [%rd45];
	mul.wide.s32 	%rd46, %r69, 4;
	add.s64 	%rd17, %rd1, %rd46;
	setp.ge.s32 	%p14, %r69, %r62;
	mov.pred 	%p26, -1;
	mov.b32 	%r77, 0;
	or.pred  	%p15, %p13, %p14;
	@%p15 bra 	$L__BB1_18;
	ld.global.u32 	%r76, [%rd17];
	mov.b32 	%r72, 0;
	mov.u32 	%r71, %r2;
	mov.u32 	%r77, %r72;
$L__BB1_12:
	mov.u32 	%r12, %r69;
	setp.eq.s32 	%p16, %r70, %r76;
	selp.u32 	%r64, 1, 0, %p16;
	add.s32 	%r77, %r77, %r64;
	selp.b32 	%r72, 1, %r72, %p16;
	setp.gt.s32 	%p17, %r70, %r76;
	setp.le.s32 	%p18, %r70, %r76;
	add.s32 	%r65, %r71, 1;
	setp.ge.s32 	%p19, %r65, %r3;
	selp.b32 	%r71, %r65, %r71, %p18;
	or.pred  	%p20, %p17, %p19;
	@%p20 bra 	$L__BB1_14;
	mul.wide.s32 	%rd49, %r71, 4;
	add.s64 	%rd50, %rd1, %rd49;
	ld.global.u32 	%r70, [%rd50];
	mov.u32 	%r69, %r12;
	bra.uni 	$L__BB1_16;
$L__BB1_14:
	add.s32 	%r69, %r12, 1;
	setp.ge.s32 	%p21, %r69, %r62;
	@%p21 bra 	$L__BB1_16;
	mul.wide.s32 	%rd47, %r12, 4;
	add.s64 	%rd48, %rd1, %rd47;
	ld.global.u32 	%r76, [%rd48+4];
$L__BB1_16:
	setp.lt.s32 	%p22, %r71, %r3;
	setp.lt.s32 	%p23, %r69, %r62;
	and.pred  	%p24, %p22, %p23;
	@%p24 bra 	$L__BB1_12;
	setp.eq.s32 	%p26, %r72, 0;
$L__BB1_18:
	@%p26 bra 	$L__BB1_20;
	mul.wide.s32 	%rd51, %r78, 4;
	add.s64 	%rd52, %rd7, %rd51;
	st.global.u32 	[%rd52], %rd54;
	add.s32 	%r78, %r78, 1;
	add.s64 	%rd53, %rd8, %rd51;
	st.global.u32 	[%rd53], %r77;
$L__BB1_20:
	add.s32 	%r29, %r66, 1;
	setp.ne.s32 	%p25, %r66, %r1;
	mov.u32 	%r66, %r29;
	@%p25 bra 	$L__BB1_3;
$L__BB1_21:
	ret;

}
	// .globl	get_ops
.visible .entry get_ops(
	.param .u64 .ptr .align 1 get_ops_param_0,
	.param .u64 .ptr .align 1 get_ops_param_1,
	.param .u64 .ptr .align 1 get_ops_param_2,
	.param .u64 .ptr .align 1 get_ops_param_3,
	.param .u64 .ptr .align 1 get_ops_param_4,
	.param .u32 get_ops_param_5
)
{
	.reg .pred 	%p<14>;
	.reg .b32 	%r<52>;
	.reg .b64 	%rd<39>;

	ld.param.u64 	%rd5, [get_ops_param_0];
	ld.param.u64 	%rd9, [get_ops_param_1];
	ld.param.u64 	%rd6, [get_ops_param_2];
	ld.param.u64 	%rd7, [get_ops_param_3];
	ld.param.u64 	%rd8, [get_ops_param_4];
	ld.param.s32 	%rd10, [get_ops_param_5];
	cvta.to.global.u64 	%rd1, %rd9;
	mov.u32 	%r22, %ctaid.x;
	mov.u32 	%r23, %ctaid.y;
	mov.u32 	%r24, %ctaid.z;
	mov.u32 	%r25, %nctaid.x;
	mov.u32 	%r26, %nctaid.y;
	mul.lo.s32 	%r27, %r24, %r26;
	cvt.u64.u32 	%rd11, %r27;
	cvt.u64.u32 	%rd12, %r25;
	cvt.u64.u32 	%rd13, %r23;
	cvt.u64.u32 	%rd14, %r22;
	add.s64 	%rd15, %rd11, %rd13;
	mad.lo.s64 	%rd16, %rd15, %rd12, %rd14;
	mov.u32 	%r28, %ntid.x;
	mov.u32 	%r29, %ntid.y;
	mul.lo.s32 	%r30, %r28, %r29;
	mov.u32 	%r31, %ntid.z;
	mul.lo.s32 	%r32, %r30, %r31;
	cvt.u64.u32 	%rd17, %r32;
	mov.u32 	%r33, %tid.x;
	mov.u32 	%r34, %tid.y;
	mov.u32 	%r35, %tid.z;
	mad.lo.s32 	%r36, %r35, %r29, %r34;
	mad.lo.s32 	%r37, %r36, %r28, %r33;
	cvt.u64.u32 	%rd18, %r37;
	mad.lo.s64 	%rd2, %rd16, %rd17, %rd18;
	setp.ge.u64 	%p1, %rd2, %rd10;
	@%p1 bra 	$L__BB2_10;
	cvta.to.global.u64 	%rd19, %rd6;
	cvta.to.global.u64 	%rd20, %rd5;
	cvta.to.global.u64 	%rd3, %rd7;
	shl.b64 	%rd21, %rd2, 3;
	add.s64 	%rd22, %rd19, %rd21;
	ld.global.v2.u32 	{%r38, %r39}, [%rd22];
	mul.wide.s32 	%rd23, %r38, 4;
	add.s64 	%rd24, %rd20, %rd23;
	ld.global.u32 	%r47, [%rd24];
	ld.global.u32 	%r2, [%rd24+4];
	mul.wide.s32 	%rd25, %r39, 4;
	add.s64 	%rd26, %rd20, %rd25;
	ld.global.u32 	%r45, [%rd26];
	ld.global.u32 	%r41, [%rd26+4];
	setp.ge.s32 	%p2, %r47, %r2;
	setp.ge.s32 	%p3, %r45, %r41;
	or.pred  	%p4, %p2, %p3;
	@%p4 bra 	$L__BB2_10;
	shl.b64 	%rd27, %rd2, 2;
	add.s64 	%rd28, %rd3, %rd27;
	ld.global.u32 	%r48, [%rd28];
	mul.wide.s32 	%rd29, %r45, 4;
	add.s64 	%rd30, %rd1, %rd29;
	ld.global.u32 	%r51, [%rd30];
	mul.wide.s32 	%rd31, %r47, 4;
	add.s64 	%rd32, %rd1, %rd31;
	ld.global.u32 	%r46, [%rd32];
	cvta.to.global.u64 	%rd4, %rd8;
$L__BB2_3:
	mov.u32 	%r10, %r45;
	setp.ne.s32 	%p5, %r46, %r51;
	@%p5 bra 	$L__BB2_5;
	add.s32 	%r13, %r48, 1;
	mul.wide.s32 	%rd33, %r48, 8;
	add.s64 	%rd34, %rd4, %rd33;
	st.global.v2.u32 	[%rd34], {%r47, %r10};
	mov.u32 	%r48, %r13;
$L__BB2_5:
	setp.gt.s32 	%p6, %r46, %r51;
	setp.le.s32 	%p7, %r46, %r51;
	add.s32 	%r42, %r47, 1;
	setp.ge.s32 	%p8, %r42, %r2;
	selp.b32 	%r47, %r42, %r47, %p7;
	or.pred  	%p9, %p6, %p8;
	@%p9 bra 	$L__BB2_7;
	mul.wide.s32 	%rd37, %r47, 4;
	add.s64 	%rd38, %rd1, %rd37;
	ld.global.u32 	%r46, [%rd38];
	mov.u32 	%r45, %r10;
	bra.uni 	$L__BB2_9;
$L__BB2_7:
	add.s32 	%r45, %r10, 1;
	setp.ge.s32 	%p10, %r45, %r41;
	@%p10 bra 	$L__BB2_9;
	mul.wide.s32 	%rd35, %r10, 4;
	add.s64 	%rd36, %rd1, %rd35;
	ld.global.u32 	%r51, [%rd36+4];
$L__BB2_9:
	setp.lt.s32 	%p11, %r47, %r2;
	setp.lt.s32 	%p12, %r45, %r41;
	and.pred  	%p13, %p11, %p12;
	@%p13 bra 	$L__BB2_3;
$L__BB2_10:
	ret;

}
	// .globl	evaluate
.visible .entry evaluate(
	.param .u64 .ptr .align 1 evaluate_param_0,
	.param .u64 .ptr .align 1 evaluate_param_1,
	.param .u64 .ptr .align 1 evaluate_param_2,
	.param .u64 .ptr .align 1 evaluate_param_3,
	.param .u64 .ptr .align 1 evaluate_param_4,
	.param .u32 evaluate_param_5
)
{
	.reg .pred 	%p<11>;
	.reg .b32 	%r<71>;
	.reg .b32 	%f<68>;
	.reg .b64 	%rd<96>;

	ld.param.u64 	%rd8, [evaluate_param_0];
	ld.param.u64 	%rd5, [evaluate_param_1];
	ld.param.u64 	%rd9, [evaluate_param_2];
	ld.param.u64 	%rd6, [evaluate_param_3];
	ld.param.u64 	%rd7, [evaluate_param_4];
	ld.param.s32 	%rd10, [evaluate_param_5];
	cvta.to.global.u64 	%rd1, %rd8;
	cvta.to.global.u64 	%rd2, %rd9;
	mov.u32 	%r16, %ctaid.x;
	mov.u32 	%r17, %ctaid.y;
	mov.u32 	%r18, %ctaid.z;
	mov.u32 	%r19, %nctaid.x;
	mov.u32 	%r20, %nctaid.y;
	mul.lo.s32 	%r21, %r18, %r20;
	cvt.u64.u32 	%rd11, %r21;
	cvt.u64.u32 	%rd12, %r19;
	cvt.u64.u32 	%rd13, %r17;
	cvt.u64.u32 	%rd14, %r16;
	add.s64 	%rd15, %rd11, %rd13;
	mad.lo.s64 	%rd16, %rd15, %rd12, %rd14;
	mov.u32 	%r22, %ntid.x;
	mov.u32 	%r23, %ntid.y;
	mul.lo.s32 	%r24, %r22, %r23;
	mov.u32 	%r25, %ntid.z;
	mul.lo.s32 	%r26, %r24, %r25;
	cvt.u64.u32 	%rd17, %r26;
	mov.u32 	%r27, %tid.x;
	mov.u32 	%r28, %tid.y;
	mov.u32 	%r29, %tid.z;
	mad.lo.s32 	%r30, %r29, %r23, %r28;
	mad.lo.s32 	%r31, %r30, %r22, %r27;
	cvt.u64.u32 	%rd18, %r31;
	mad.lo.s64 	%rd3, %rd16, %rd17, %rd18;
	setp.ge.u64 	%p1, %rd3, %rd10;
	@%p1 bra 	$L__BB3_14;
	cvta.to.global.u64 	%rd19, %rd5;
	shl.b64 	%rd20, %rd3, 2;
	add.s64 	%rd21, %rd19, %rd20;
	ld.global.u32 	%r68, [%rd21];
	ld.global.u32 	%r2, [%rd21+4];
	setp.ge.s32 	%p2, %r68, %r2;
	mov.f32 	%f67, 0f00000000;
	@%p2 bra 	$L__BB3_13;
	sub.s32 	%r3, %r2, %r68;
	and.b32  	%r4, %r3, 7;
	sub.s32 	%r32, %r68, %r2;
	setp.gt.u32 	%p3, %r32, -8;
	mov.f32 	%f67, 0f00000000;
	@%p3 bra 	$L__BB3_5;
	and.b32  	%r33, %r3, -8;
	neg.s32 	%r66, %r33;
	add.s64 	%rd4, %rd2, 32;
	mov.f32 	%f67, 0f00000000;
$L__BB3_4:
	.pragma "nounroll";
	mul.wide.s32 	%rd22, %r68, 8;
	add.s64 	%rd23, %rd4, %rd22;
	ld.global.v2.u32 	{%r34, %r35}, [%rd23+-32];
	mul.wide.s32 	%rd24, %r34, 4;
	add.s64 	%rd25, %rd1, %rd24;
	ld.global.f32 	%f17, [%rd25];
	mul.wide.s32 	%rd26, %r35, 4;
	add.s64 	%rd27, %rd1, %rd26;
	ld.global.f32 	%f18, [%rd27];
	fma.rn.f32 	%f19, %f17, %f18, %f67;
	ld.global.u32 	%r36, [%rd23+-24];
	ld.global.u32 	%r37, [%rd23+-20];
	mul.wide.s32 	%rd28, %r36, 4;
	add.s64 	%rd29, %rd1, %rd28;
	ld.global.f32 	%f20, [%rd29];
	mul.wide.s32 	%rd30, %r37, 4;
	add.s64 	%rd31, %rd1, %rd30;
	ld.global.f32 	%f21, [%rd31];
	fma.rn.f32 	%f22, %f20, %f21, %f19;
	ld.global.u32 	%r38, [%rd23+-16];
	ld.global.u32 	%r39, [%rd23+-12];
	mul.wide.s32 	%rd32, %r38, 4;
	add.s64 	%rd33, %rd1, %rd32;
	ld.global.f32 	%f23, [%rd33];
	mul.wide.s32 	%rd34, %r39, 4;
	add.s64 	%rd35, %rd1, %rd34;
	ld.global.f32 	%f24, [%rd35];
	fma.rn.f32 	%f25, %f23, %f24, %f22;
	ld.global.u32 	%r40, [%rd23+-8];
	ld.global.u32 	%r41, [%rd23+-4];
	mul.wide.s32 	%rd36, %r40, 4;
	add.s64 	%rd37, %rd1, %rd36;
	ld.global.f32 	%f26, [%rd37];
	mul.wide.s32 	%rd38, %r41, 4;
	add.s64 	%rd39, %rd1, %rd38;
	ld.global.f32 	%f27, [%rd39];
	fma.rn.f32 	%f28, %f26, %f27, %f25;
	ld.global.u32 	%r42, [%rd23];
	ld.global.u32 	%r43, [%rd23+4];
	mul.wide.s32 	%rd40, %r42, 4;
	add.s64 	%rd41, %rd1, %rd40;
	ld.global.f32 	%f29, [%rd41];
	mul.wide.s32 	%rd42, %r43, 4;
	add.s64 	%rd43, %rd1, %rd42;
	ld.global.f32 	%f30, [%rd43];
	fma.rn.f32 	%f31, %f29, %f30, %f28;
	ld.global.u32 	%r44, [%rd23+8];
	ld.global.u32 	%r45, [%rd23+12];
	mul.wide.s32 	%rd44, %r44, 4;
	add.s64 	%rd45, %rd1, %rd44;
	ld.global.f32 	%f32, [%rd45];
	mul.wide.s32 	%rd46, %r45, 4;
	add.s64 	%rd47, %rd1, %rd46;
	ld.global.f32 	%f33, [%rd47];
	fma.rn.f32 	%f34, %f32, %f33, %f31;
	ld.global.u32 	%r46, [%rd23+16];
	ld.global.u32 	%r47, [%rd23+20];
	mul.wide.s32 	%rd48, %r46, 4;
	add.s64 	%rd49, %rd1, %rd48;
	ld.global.f32 	%f35, [%rd49];
	mul.wide.s32 	%rd50, %r47, 4;
	add.s64 	%rd51, %rd1, %rd50;
	ld.global.f32 	%f36, [%rd51];
	fma.rn.f32 	%f37, %f35, %f36, %f34;
	ld.global.u32 	%r48, [%rd23+24];
	ld.global.u32 	%r49, [%rd23+28];
	mul.wide.s32 	%rd52, %r48, 4;
	add.s64 	%rd53, %rd1, %rd52;
	ld.global.f32 	%f38, [%rd53];
	mul.wide.s32 	%rd54, %r49, 4;
	add.s64 	%rd55, %rd1, %rd54;
	ld.global.f32 	%f39, [%rd55];
	fma.rn.f32 	%f67, %f38, %f39, %f37;
	add.s32 	%r68, %r68, 8;
	add.s32 	%r66, %r66, 8;
	setp.ne.s32 	%p4, %r66, 0;
	@%p4 bra 	$L__BB3_4;
$L__BB3_5:
	setp.eq.s32 	%p5, %r4, 0;
	@%p5 bra 	$L__BB3_13;
	and.b32  	%r11, %r3, 3;
	setp.lt.u32 	%p6, %r4, 4;
	@%p6 bra 	$L__BB3_8;
	mul.wide.s32 	%rd56, %r68, 8;
	add.s64 	%rd57, %rd2, %rd56;
	ld.global.v2.u32 	{%r50, %r51}, [%rd57];
	mul.wide.s32 	%rd58, %r50, 4;
	add.s64 	%rd59, %rd1, %rd58;
	ld.global.f32 	%f41, [%rd59];
	mul.wide.s32 	%rd60, %r51, 4;
	add.s64 	%rd61, %rd1, %rd60;
	ld.global.f32 	%f42, [%rd61];
	fma.rn.f32 	%f43, %f41, %f42, %f67;
	ld.global.u32 	%r52, [%rd57+8];
	ld.global.u32 	%r53, [%rd57+12];
	mul.wide.s32 	%rd62, %r52, 4;
	add.s64 	%rd63, %rd1, %rd62;
	ld.global.f32 	%f44, [%rd63];
	mul.wide.s32 	%rd64, %r53, 4;
	add.s64 	%rd65, %rd1, %rd64;
	ld.global.f32 	%f45, [%rd65];
	fma.rn.f32 	%f46, %f44, %f45, %f43;
	ld.global.u32 	%r54, [%rd57+16];
	ld.global.u32 	%r55, [%rd57+20];
	mul.wide.s32 	%rd66, %r54, 4;
	add.s64 	%rd67, %rd1, %rd66;
	ld.global.f32 	%f47, [%rd67];
	mul.wide.s32 	%rd68, %r55, 4;
	add.s64 	%rd69, %rd1, %rd68;
	ld.global.f32 	%f48, [%rd69];
	fma.rn.f32 	%f49, %f47, %f48, %f46;
	ld.global.u32 	%r56, [%rd57+24];
	ld.global.u32 	%r57, [%rd57+28];
	mul.wide.s32 	%rd70, %r56, 4;
	add.s64 	%rd71, %rd1, %rd70;
	ld.global.f32 	%f50, [%rd71];
	mul.wide.s32 	%rd72, %r57, 4;
	add.s64 	%rd73, %rd1, %rd72;
	ld.global.f32 	%f51, [%rd73];
	fma.rn.f32 	%f67, %f50, %f51, %f49;
	add.s32 	%r68, %r68, 4;
$L__BB3_8:
	setp.eq.s32 	%p7, %r11, 0;
	@%p7 bra 	$L__BB3_13;
	setp.eq.s32 	%p8, %r11, 1;
	@%p8 bra 	$L__BB3_11;
	mul.wide.s32 	%rd74, %r68, 8;
	add.s64 	%rd75, %rd2, %rd74;
	ld.global.v2.u32 	{%r58, %r59}, [%rd75];
	mul.wide.s32 	%rd76, %r58, 4;
	add.s64 	%rd77, %rd1, %rd76;
	ld.global.f32 	%f53, [%rd77];
	mul.wide.s32 	%rd78, %r59, 4;
	add.s64 	%rd79, %rd1, %rd78;
	ld.global.f32 	%f54, [%rd79];
	fma.rn.f32 	%f55, %f53, %f54, %f67;
	ld.global.u32 	%r60, [%rd75+8];
	ld.global.u32 	%r61, [%rd75+12];
	mul.wide.s32 	%rd80, %r60, 4;
	add.s64 	%rd81, %rd1, %rd80;
	ld.global.f32 	%f56, [%rd81];
	mul.wide.s32 	%rd82, %r61, 4;
	add.s64 	%rd83, %rd1, %rd82;
	ld.global.f32 	%f57, [%rd83];
	fma.rn.f32 	%f67, %f56, %f57, %f55;
	add.s32 	%r68, %r68, 2;
$L__BB3_11:
	and.b32  	%r62, %r3, 1;
	setp.eq.b32 	%p9, %r62, 1;
	not.pred 	%p10, %p9;
	@%p10 bra 	$L__BB3_13;
	mul.wide.s32 	%rd84, %r68, 8;
	add.s64 	%rd85, %rd2, %rd84;
	ld.global.v2.u32 	{%r63, %r64}, [%rd85];
	mul.wide.s32 	%rd86, %r63, 4;
	add.s64 	%rd87, %rd1, %rd86;
	ld.global.f32 	%f58, [%rd87];
	mul.wide.s32 	%rd88, %r64, 4;
	add.s64 	%rd89, %rd1, %rd88;
	ld.global.f32 	%f59, [%rd89];
	fma.rn.f32 	%f67, %f58, %f59, %f67;
$L__BB3_13:
	cvta.to.global.u64 	%rd90, %rd7;
	add.s64 	%rd92, %rd90, %rd20;
	ld.global.u32 	%r65, [%rd92];
	cvta.to.global.u64 	%rd93, %rd6;
	mul.wide.s32 	%rd94, %r65, 4;
	add.s64 	%rd95, %rd93, %rd94;
	st.global.f32 	[%rd95], %f67;
$L__BB3_14:
	ret;

}


// ===== COMPILED SASS (sm_100) =====

	.target	sm_100

	.elftype	@"ET_EXEC"


//--------------------- .note.nv.tkinfo           --------------------------
	.section	.note.nv.tkinfo,"",@"SHT_NOTE"
	.sectionflags	@"SHF_NOTE_NV_TKINFO"
	.tkinfo
        /*0018*/ 	.word	0x00000002
        /*0030*/ 	.string	""
        /*0030*/ 	.string	"ptxas"
        /*0030*/ 	.string	"Cuda compilation tools, release 13.0, V13.0.88"
        /*0030*/ 	.string	"Build cuda_13.0.r13.0/compiler.36424714_0"
        /*0030*/ 	.string	"-arch sm_100 -m 64 "



//--------------------- .note.nv.cuinfo           --------------------------
	.section	.note.nv.cuinfo,"",@"SHT_NOTE"
	.sectionflags	@"SHF_NOTE_NV_CUINFO"
        /*0018*/ 	.short	0x0002
        /*001a*/ 	.short	0x0064
        /*001c*/ 	.short	0x0082
	.zero		2


//--------------------- .nv.info                  --------------------------
	.section	.nv.info,"",@"SHT_CUDA_INFO"
	.align	4


	//----- nvinfo : EIATTR_REGCOUNT
	.align		4
        /*0000*/ 	.byte	0x04, 0x2f
        /*0002*/ 	.short	(.L_11 - .L_10)
	.align		4
.L_10:
        /*0004*/ 	.word	index@(get_n_matches)
        /*0008*/ 	.word	0x0000001c


	//----- nvinfo : EIATTR_FRAME_SIZE
	.align		4
.L_11:
        /*000c*/ 	.byte	0x04, 0x11
        /*000e*/ 	.short	(.L_13 - .L_12)
	.align		4
.L_12:
        /*0010*/ 	.word	index@($__internal_1_$__cuda_sm20_rem_u64)
        /*0014*/ 	.word	0x00000000


	//----- nvinfo : EIATTR_FRAME_SIZE
	.align		4
.L_13:
        /*0018*/ 	.byte	0x04, 0x11
        /*001a*/ 	.short	(.L_15 - .L_14)
	.align		4
.L_14:
        /*001c*/ 	.word	index@(get_n_matches)
        /*0020*/ 	.word	0x00000000


	//----- nvinfo : EIATTR_REGCOUNT
	.align		4
.L_15:
        /*0024*/ 	.byte	0x04, 0x2f
        /*0026*/ 	.short	(.L_17 - .L_16)
	.align		4
.L_16:
        /*0028*/ 	.word	index@(get_n_ops)
        /*002c*/ 	.word	0x0000001e


	//----- nvinfo : EIATTR_FRAME_SIZE
	.align		4
.L_17:
        /*0030*/ 	.byte	0x04, 0x11
        /*0032*/ 	.short	(.L_19 - .L_18)
	.align		4
.L_18:
        /*0034*/ 	.word	index@($__internal_0_$__cuda_sm20_rem_u64)
        /*0038*/ 	.word	0x00000000


	//----- nvinfo : EIATTR_FRAME_SIZE
	.align		4
.L_19:
        /*003c*/ 	.byte	0x04, 0x11
        /*003e*/ 	.short	(.L_21 - .L_20)
	.align		4
.L_20:
        /*0040*/ 	.word	index@(get_n_ops)
        /*0044*/ 	.word	0x00000000


	//----- nvinfo : EIATTR_REGCOUNT
	.align		4
.L_21:
        /*0048*/ 	.byte	0x04, 0x2f
        /*004a*/ 	.short	(.L_23 - .L_22)
	.align		4
.L_22:
        /*004c*/ 	.word	index@(get_ops)
        /*0050*/ 	.word	0x00000012


	//----- nvinfo : EIATTR_FRAME_SIZE
	.align		4
.L_23:
        /*0054*/ 	.byte	0x04, 0x11
        /*0056*/ 	.short	(.L_25 - .L_24)
	.align		4
.L_24:
        /*0058*/ 	.word	index@(get_ops)
        /*005c*/ 	.word	0x00000000


	//----- nvinfo : EIATTR_REGCOUNT
	.align		4
.L_25:
        /*0060*/ 	.byte	0x04, 0x2f
        /*0062*/ 	.short	(.L_27 - .L_26)
	.align		4
.L_26:
        /*0064*/ 	.word	index@(evaluate)
        /*0068*/ 	.word	0x00000020


	//----- nvinfo : EIATTR_FRAME_SIZE
	.align		4
.L_27:
        /*006c*/ 	.byte	0x04, 0x11
        /*006e*/ 	.short	(.L_29 - .L_28)
	.align		4
.L_28:
        /*0070*/ 	.word	index@(evaluate)
        /*0074*/ 	.word	0x00000000


	//----- nvinfo : EIATTR_MIN_STACK_SIZE
	.align		4
.L_29:
        /*0078*/ 	.byte	0x04, 0x12
        /*007a*/ 	.short	(.L_31 - .L_30)
	.align		4
.L_30:
        /*007c*/ 	.word	index@(evaluate)
        /*0080*/ 	.word	0x00000000


	//----- nvinfo : EIATTR_MIN_STACK_SIZE
	.align		4
.L_31:
        /*0084*/ 	.byte	0x04, 0x12
        /*0086*/ 	.short	(.L_33 - .L_32)
	.align		4
.L_32:
        /*0088*/ 	.word	index@(get_ops)
        /*008c*/ 	.word	0x00000000


	//----- nvinfo : EIATTR_MIN_STACK_SIZE
	.align		4
.L_33:
        /*0090*/ 	.byte	0x04, 0x12
        /*0092*/ 	.short	(.L_35 - .L_34)
	.align		4
.L_34:
        /*0094*/ 	.word	index@(get_n_ops)
        /*0098*/ 	.word	0x00000000


	//----- nvinfo : EIATTR_MIN_STACK_SIZE
	.align		4
.L_35:
        /*009c*/ 	.byte	0x04, 0x12
        /*009e*/ 	.short	(.L_37 - .L_36)
	.align		4
.L_36:
        /*00a0*/ 	.word	index@(get_n_matches)
        /*00a4*/ 	.word	0x00000000
.L_37:


//--------------------- .nv.compat                --------------------------
	.section	.nv.compat,"",@"SHT_CUDA_COMPAT_INFO"
	.align	4
        /*0000*/ 	.byte	0x02, 0x09, 0x00, 0x00, 0x02, 0x02, 0x01, 0x00, 0x02, 0x05, 0x05, 0x00, 0x03, 0x07, 0x01, 0x01
        /*0010*/ 	.byte	0x02, 0x03, 0x00, 0x00, 0x02, 0x06, 0x01, 0x00, 0x04, 0x0b, 0x08, 0x00, 0x09, 0x00, 0x00, 0x00
        /*0020*/ 	.byte	0x00, 0x00, 0x00, 0x00


//--------------------- .nv.info.evaluate         --------------------------
	.section	.nv.info.evaluate,"",@"SHT_CUDA_INFO"
	.sectionflags	@""
	.align	4


	//----- nvinfo : EIATTR_CUDA_API_VERSION
	.align		4
        /*0000*/ 	.byte	0x04, 0x37
        /*0002*/ 	.short	(.L_39 - .L_38)
.L_38:
        /*0004*/ 	.word	0x00000082


	//----- nvinfo : EIATTR_KPARAM_INFO
	.align		4
.L_39:
        /*0008*/ 	.byte	0x04, 0x17
        /*000a*/ 	.short	(.L_41 - .L_40)
.L_40:
        /*000c*/ 	.word	0x00000000
        /*0010*/ 	.short	0x0005
        /*0012*/ 	.short	0x0028
        /*0014*/ 	.byte	0x00, 0xf0, 0x11, 0x00


	//----- nvinfo : EIATTR_KPARAM_INFO
	.align		4
.L_41:
        /*0018*/ 	.byte	0x04, 0x17
        /*001a*/ 	.short	(.L_43 - .L_42)
.L_42:
        /*001c*/ 	.word	0x00000000
        /*0020*/ 	.short	0x0004
        /*0022*/ 	.short	0x0020
        /*0024*/ 	.byte	0x00, 0xf5, 0x21, 0x00


	//----- nvinfo : EIATTR_KPARAM_INFO
	.align		4
.L_43:
        /*0028*/ 	.byte	0x04, 0x17
        /*002a*/ 	.short	(.L_45 - .L_44)
.L_44:
        /*002c*/ 	.word	0x00000000
        /*0030*/ 	.short	0x0003
        /*0032*/ 	.short	0x0018
        /*0034*/ 	.byte	0x00, 0xf5, 0x21, 0x00


	//----- nvinfo : EIATTR_KPARAM_INFO
	.align		4
.L_45:
        /*0038*/ 	.byte	0x04, 0x17
        /*003a*/ 	.short	(.L_47 - .L_46)
.L_46:
        /*003c*/ 	.word	0x00000000
        /*0040*/ 	.short	0x0002
        /*0042*/ 	.short	0x0010
        /*0044*/ 	.byte	0x00, 0xf5, 0x21, 0x00


	//----- nvinfo : EIATTR_KPARAM_INFO
	.align		4
.L_47:
        /*0048*/ 	.byte	0x04, 0x17
        /*004a*/ 	.short	(.L_49 - .L_48)
.L_48:
        /*004c*/ 	.word	0x00000000
        /*0050*/ 	.short	0x0001
        /*0052*/ 	.short	0x0008
        /*0054*/ 	.byte	0x00, 0xf5, 0x21, 0x00


	//----- nvinfo : EIATTR_KPARAM_INFO
	.align		4
.L_49:
        /*0058*/ 	.byte	0x04, 0x17
        /*005a*/ 	.short	(.L_51 - .L_50)
.L_50:
        /*005c*/ 	.word	0x00000000
        /*0060*/ 	.short	0x0000
        /*0062*/ 	.short	0x0000
        /*0064*/ 	.byte	0x00, 0xf5, 0x21, 0x00


	//----- nvinfo : EIATTR_SPARSE_MMA_MASK
	.align		4
.L_51:
        /*0068*/ 	.byte	0x03, 0x50
        /*006a*/ 	.short	0x0000


	//----- nvinfo : EIATTR_MAXREG_COUNT
	.align		4
        /*006c*/ 	.byte	0x03, 0x1b
        /*006e*/ 	.short	0x00ff


	//----- nvinfo : EIATTR_MERCURY_ISA_VERSION
	.align		4
        /*0070*/ 	.byte	0x03, 0x5f
        /*0072*/ 	.short	0x0101


	//----- nvinfo : EIATTR_VRC_CTA_INIT_COUNT
	.align		4
        /*0074*/ 	.byte	0x02, 0x4a
	.zero		1
	.zero		1


	//----- nvinfo : EIATTR_EXIT_INSTR_OFFSETS
	.align		4
        /*0078*/ 	.byte	0x04, 0x1c
        /*007a*/ 	.short	(.L_53 - .L_52)


	//   ....[0]....
.L_52:
        /*007c*/ 	.word	0x000001f0


	//   ....[1]....
        /*0080*/ 	.word	0x00000ba0


	//----- nvinfo : EIATTR_CRS_STACK_SIZE
	.align		4
.L_53:
        /*0084*/ 	.byte	0x04, 0x1e
        /*0086*/ 	.short	(.L_55 - .L_54)
.L_54:
        /*0088*/ 	.word	0x00000000


	//----- nvinfo : EIATTR_CBANK_PARAM_SIZE
	.align		4
.L_55:
        /*008c*/ 	.byte	0x03, 0x19
        /*008e*/ 	.short	0x002c


	//----- nvinfo : EIATTR_PARAM_CBANK
	.align		4
        /*0090*/ 	.byte	0x04, 0x0a
        /*0092*/ 	.short	(.L_57 - .L_56)
	.align		4
.L_56:
        /*0094*/ 	.word	index@(.nv.constant0.evaluate)
        /*0098*/ 	.short	0x0380
        /*009a*/ 	.short	0x002c


	//----- nvinfo : EIATTR_SW_WAR
	.align		4
.L_57:
        /*009c*/ 	.byte	0x04, 0x36
        /*009e*/ 	.short	(.L_59 - .L_58)
.L_58:
        /*00a0*/ 	.word	0x00000008
.L_59:


//--------------------- .nv.info.get_ops          --------------------------
	.section	.nv.info.get_ops,"",@"SHT_CUDA_INFO"
	.sectionflags	@""
	.align	4


	//----- nvinfo : EIATTR_CUDA_API_VERSION
	.align		4
        /*0000*/ 	.byte	0x04, 0x37
        /*0002*/ 	.short	(.L_61 - .L_60)
.L_60:
        /*0004*/ 	.word	0x00000082


	//----- nvinfo : EIATTR_KPARAM_INFO
	.align		4
.L_61:
        /*0008*/ 	.byte	0x04, 0x17
        /*000a*/ 	.short	(.L_63 - .L_62)
.L_62:
        /*000c*/ 	.word	0x00000000
        /*0010*/ 	.short	0x0005
        /*0012*/ 	.short	0x0028
        /*0014*/ 	.byte	0x00, 0xf0, 0x11, 0x00


	//----- nvinfo : EIATTR_KPARAM_INFO
	.align		4
.L_63:
        /*0018*/ 	.byte	0x04, 0x17
        /*001a*/ 	.short	(.L_65 - .L_64)
.L_64:
        /*001c*/ 	.word	0x00000000
        /*0020*/ 	.short	0x0004
        /*0022*/ 	.short	0x0020
        /*0024*/ 	.byte	0x00, 0xf5, 0x21, 0x00


	//----- nvinfo : EIATTR_KPARAM_INFO
	.align		4
.L_65:
        /*0028*/ 	.byte	0x04, 0x17
        /*002a*/ 	.short	(.L_67 - .L_66)
.L_66:
        /*002c*/ 	.word	0x00000000
        /*0030*/ 	.short	0x0003
        /*0032*/ 	.short	0x0018
        /*0034*/ 	.byte	0x00, 0xf5, 0x21, 0x00


	//----- nvinfo : EIATTR_KPARAM_INFO
	.align		4
.L_67:
        /*0038*/ 	.byte	0x04, 0x17
        /*003a*/ 	.short	(.L_69 - .L_68)
.L_68:
        /*003c*/ 	.word	0x00000000
        /*0040*/ 	.short	0x0002
        /*0042*/ 	.short	0x0010
        /*0044*/ 	.byte	0x00, 0xf5, 0x21, 0x00


	//----- nvinfo : EIATTR_KPARAM_INFO
	.align		4
.L_69:
        /*0048*/ 	.byte	0x04, 0x17
        /*004a*/ 	.short	(.L_71 - .L_70)
.L_70:
        /*004c*/ 	.word	0x00000000
        /*0050*/ 	.short	0x0001
        /*0052*/ 	.short	0x0008
        /*0054*/ 	.byte	0x00, 0xf5, 0x21, 0x00


	//----- nvinfo : EIATTR_KPARAM_INFO
	.align		4
.L_71:
        /*0058*/ 	.byte	0x04, 0x17
        /*005a*/ 	.short	(.L_73 - .L_72)
.L_72:
        /*005c*/ 	.word	0x00000000
        /*0060*/ 	.short	0x0000
        /*0062*/ 	.short	0x0000
        /*0064*/ 	.byte	0x00, 0xf5, 0x21, 0x00


	//----- nvinfo : EIATTR_SPARSE_MMA_MASK
	.align		4
.L_73:
        /*0068*/ 	.byte	0x03, 0x50
        /*006a*/ 	.short	0x0000


	//----- nvinfo : EIATTR_MAXREG_COUNT
	.align		4
        /*006c*/ 	.byte	0x03, 0x1b
        /*006e*/ 	.short	0x00ff


	//----- nvinfo : EIATTR_MERCURY_ISA_VERSION
	.align		4
        /*0070*/ 	.byte	0x03, 0x5f
        /*0072*/ 	.short	0x0101


	//----- nvinfo : EIATTR_VRC_CTA_INIT_COUNT
	.align		4
        /*0074*/ 	.byte	0x02, 0x4a
	.zero		1
	.zero		1


	//----- nvinfo : EIATTR_EXIT_INSTR_OFFSETS
	.align		4
        /*0078*/ 	.byte	0x04, 0x1c
        /*007a*/ 	.short	(.L_75 - .L_74)


	//   ....[0]....
.L_74:
        /*007c*/ 	.word	0x000001f0


	//   ....[1]....
        /*0080*/ 	.word	0x000002e0


	//   ....[2]....
        /*0084*/ 	.word	0x00000550


	//----- nvinfo : EIATTR_CRS_STACK_SIZE
	.align		4
.L_75:
        /*0088*/ 	.byte	0x04, 0x1e
        /*008a*/ 	.short	(.L_77 - .L_76)
.L_76:
        /*008c*/ 	.word	0x00000000


	//----- nvinfo : EIATTR_CBANK_PARAM_SIZE
	.align		4
.L_77:
        /*0090*/ 	.byte	0x03, 0x19
        /*0092*/ 	.short	0x002c


	//----- nvinfo : EIATTR_PARAM_CBANK
	.align		4
        /*0094*/ 	.byte	0x04, 0x0a
        /*0096*/ 	.short	(.L_79 - .L_78)
	.align		4
.L_78:
        /*0098*/ 	.word	index@(.nv.constant0.get_ops)
        /*009c*/ 	.short	0x0380
        /*009e*/ 	.short	0x002c


	//----- nvinfo : EIATTR_SW_WAR
	.align		4
.L_79:
        /*00a0*/ 	.byte	0x04, 0x36
        /*00a2*/ 	.short	(.L_81 - .L_80)
.L_80:
        /*00a4*/ 	.word	0x00000008
.L_81:


//--------------------- .nv.info.get_n_ops        --------------------------
	.section	.nv.info.get_n_ops,"",@"SHT_CUDA_INFO"
	.sectionflags	@""
	.align	4


	//----- nvinfo : EIATTR_CUDA_API_VERSION
	.align		4
        /*0000*/ 	.byte	0x04, 0x37
        /*0002*/ 	.short	(.L_83 - .L_82)
.L_82:
        /*0004*/ 	.word	0x00000082


	//----- nvinfo : EIATTR_KPARAM_INFO
	.align		4
.L_83:
        /*0008*/ 	.byte	0x04, 0x17
        /*000a*/ 	.short	(.L_85 - .L_84)
.L_84:
        /*000c*/ 	.word	0x00000000
        /*0010*/ 	.short	0x0005
        /*0012*/ 	.short	0x0028
        /*0014*/ 	.byte	0x00, 0xf0, 0x11, 0x00


	//----- nvinfo : EIATTR_KPARAM_INFO
	.align		4
.L_85:
        /*0018*/ 	.byte	0x04, 0x17
        /*001a*/ 	.short	(.L_87 - .L_86)
.L_86:
        /*001c*/ 	.word	0x00000000
        /*0020*/ 	.short	0x0004
        /*0022*/ 	.short	0x0020
        /*0024*/ 	.byte	0x00, 0xf5, 0x21, 0x00


	//----- nvinfo : EIATTR_KPARAM_INFO
	.align		4
.L_87:
        /*0028*/ 	.byte	0x04, 0x17
        /*002a*/ 	.short	(.L_89 - .L_88)
.L_88:
        /*002c*/ 	.word	0x00000000
        /*0030*/ 	.short	0x0003
        /*0032*/ 	.short	0x0018
        /*0034*/ 	.byte	0x00, 0xf5, 0x21, 0x00


	//----- nvinfo : EIATTR_KPARAM_INFO
	.align		4
.L_89:
        /*0038*/ 	.byte	0x04, 0x17
        /*003a*/ 	.short	(.L_91 - .L_90)
.L_90:
        /*003c*/ 	.word	0x00000000
        /*0040*/ 	.short	0x0002
        /*0042*/ 	.short	0x0010
        /*0044*/ 	.byte	0x00, 0xf5, 0x21, 0x00


	//----- nvinfo : EIATTR_KPARAM_INFO
	.align		4
.L_91:
        /*0048*/ 	.byte	0x04, 0x17
        /*004a*/ 	.short	(.L_93 - .L_92)
.L_92:
        /*004c*/ 	.word	0x00000000
        /*0050*/ 	.short	0x0001
        /*0052*/ 	.short	0x0008
        /*0054*/ 	.byte	0x00, 0xf5, 0x21, 0x00


	//----- nvinfo : EIATTR_KPARAM_INFO
	.align		4
.L_93:
        /*0058*/ 	.byte	0x04, 0x17
        /*005a*/ 	.short	(.L_95 - .L_94)
.L_94:
        /*005c*/ 	.word	0x00000000
        /*0060*/ 	.short	0x0000
        /*0062*/ 	.short	0x0000
        /*0064*/ 	.byte	0x00, 0xf5, 0x21, 0x00


	//----- nvinfo : EIATTR_SPARSE_MMA_MASK
	.align		4
.L_95:
        /*0068*/ 	.byte	0x03, 0x50
        /*006a*/ 	.short	0x0000


	//----- nvinfo : EIATTR_MAXREG_COUNT
	.align		4
        /*006c*/ 	.byte	0x03, 0x1b
        /*006e*/ 	.short	0x00ff


	//----- nvinfo : EIATTR_MERCURY_ISA_VERSION
	.align		4
        /*0070*/ 	.byte	0x03, 0x5f
        /*0072*/ 	.short	0x0101


	//----- nvinfo : EIATTR_VRC_CTA_INIT_COUNT
	.align		4
        /*0074*/ 	.byte	0x02, 0x4a
	.zero		1
	.zero		1


	//----- nvinfo : EIATTR_EXIT_INSTR_OFFSETS
	.align		4
        /*0078*/ 	.byte	0x04, 0x1c
        /*007a*/ 	.short	(.L_97 - .L_96)


	//   ....[0]....
.L_96:
        /*007c*/ 	.word	0x000001f0


	//   ....[1]....
        /*0080*/ 	.word	0x00000300


	//   ....[2]....
        /*0084*/ 	.word	0x00000bd0


	//----- nvinfo : EIATTR_CRS_STACK_SIZE
	.align		4
.L_97:
        /*0088*/ 	.byte	0x04, 0x1e
        /*008a*/ 	.short	(.L_99 - .L_98)
.L_98:
        /*008c*/ 	.word	0x00000000


	//----- nvinfo : EIATTR_CBANK_PARAM_SIZE
	.align		4
.L_99:
        /*0090*/ 	.byte	0x03, 0x19
        /*0092*/ 	.short	0x002c


	//----- nvinfo : EIATTR_PARAM_CBANK
	.align		4
        /*0094*/ 	.byte	0x04, 0x0a
        /*0096*/ 	.short	(.L_101 - .L_100)
	.align		4
.L_100:
        /*0098*/ 	.word	index@(.nv.constant0.get_n_ops)
        /*009c*/ 	.short	0x0380
        /*009e*/ 	.short	0x002c


	//----- nvinfo : EIATTR_SW_WAR
	.align		4
.L_101:
        /*00a0*/ 	.byte	0x04, 0x36
        /*00a2*/ 	.short	(.L_103 - .L_102)
.L_102:
        /*00a4*/ 	.word	0x00000008
.L_103:


//--------------------- .nv.info.get_n_matches    --------------------------
	.section	.nv.info.get_n_matches,"",@"SHT_CUDA_INFO"
	.sectionflags	@""
	.align	4


	//----- nvinfo : EIATTR_CUDA_API_VERSION
	.align		4
        /*0000*/ 	.byte	0x04, 0x37
        /*0002*/ 	.short	(.L_105 - .L_104)
.L_104:
        /*0004*/ 	.word	0x00000082


	//----- nvinfo : EIATTR_KPARAM_INFO
	.align		4
.L_105:
        /*0008*/ 	.byte	0x04, 0x17
        /*000a*/ 	.short	(.L_107 - .L_106)
.L_106:
        /*000c*/ 	.word	0x00000000
        /*0010*/ 	.short	0x0003
        /*0012*/ 	.short	0x0018
        /*0014*/ 	.byte	0x00, 0xf0, 0x11, 0x00


	//----- nvinfo : EIATTR_KPARAM_INFO
	.align		4
.L_107:
        /*0018*/ 	.byte	0x04, 0x17
        /*001a*/ 	.short	(.L_109 - .L_108)
.L_108:
        /*001c*/ 	.word	0x00000000
        /*0020*/ 	.short	0x0002
        /*0022*/ 	.short	0x0010
        /*0024*/ 	.byte	0x00, 0xf5, 0x21, 0x00


	//----- nvinfo : EIATTR_KPARAM_INFO
	.align		4
.L_109:
        /*0028*/ 	.byte	0x04, 0x17
        /*002a*/ 	.short	(.L_111 - .L_110)
.L_110:
        /*002c*/ 	.word	0x00000000
        /*0030*/ 	.short	0x0001
        /*0032*/ 	.short	0x0008
        /*0034*/ 	.byte	0x00, 0xf5, 0x21, 0x00


	//----- nvinfo : EIATTR_KPARAM_INFO
	.align		4
.L_111:
        /*0038*/ 	.byte	0x04, 0x17
        /*003a*/ 	.short	(.L_113 - .L_112)
.L_112:
        /*003c*/ 	.word	0x00000000
        /*0040*/ 	.short	0x0000
        /*0042*/ 	.short	0x0000
        /*0044*/ 	.byte	0x00, 0xf5, 0x21, 0x00


	//----- nvinfo : EIATTR_SPARSE_MMA_MASK
	.align		4
.L_113:
        /*0048*/ 	.byte	0x03, 0x50
        /*004a*/ 	.short	0x0000


	//----- nvinfo : EIATTR_MAXREG_COUNT
	.align		4
        /*004c*/ 	.byte	0x03, 0x1b
        /*004e*/ 	.short	0x00ff


	//----- nvinfo : EIATTR_MERCURY_ISA_VERSION
	.align		4
        /*0050*/ 	.byte	0x03, 0x5f
        /*0052*/ 	.short	0x0101


	//----- nvinfo : EIATTR_VRC_CTA_INIT_COUNT
	.align		4
        /*0054*/ 	.byte	0x02, 0x4a
	.zero		1
	.zero		1


	//----- nvinfo : EIATTR_EXIT_INSTR_OFFSETS
	.align		4
        /*0058*/ 	.byte	0x04, 0x1c
        /*005a*/ 	.short	(.L_115 - .L_114)


	//   ....[0]....
.L_114:
        /*005c*/ 	.word	0x000001f0


	//   ....[1]....
        /*0060*/ 	.word	0x00000b00


	//----- nvinfo : EIATTR_CRS_STACK_SIZE
	.align		4
.L_115:
        /*0064*/ 	.byte	0x04, 0x1e
        /*0066*/ 	.short	(.L_117 - .L_116)
.L_116:
        /*0068*/ 	.word	0x00000000


	//----- nvinfo : EIATTR_CBANK_PARAM_SIZE
	.align		4
.L_117:
        /*006c*/ 	.byte	0x03, 0x19
        /*006e*/ 	.short	0x001c


	//----- nvinfo : EIATTR_PARAM_CBANK
	.align		4
        /*0070*/ 	.byte	0x04, 0x0a
        /*0072*/ 	.short	(.L_119 - .L_118)
	.align		4
.L_118:
        /*0074*/ 	.word	index@(.nv.constant0.get_n_matches)
        /*0078*/ 	.short	0x0380
        /*007a*/ 	.short	0x001c


	//----- nvinfo : EIATTR_SW_WAR
	.align		4
.L_119:
        /*007c*/ 	.byte	0x04, 0x36
        /*007e*/ 	.short	(.L_121 - .L_120)
.L_120:
        /*0080*/ 	.word	0x00000008
.L_121:


//--------------------- .nv.callgraph             --------------------------
	.section	.nv.callgraph,"",@"SHT_CUDA_CALLGRAPH"
	.align	4
	.sectionentsize	8
	.align		4
        /*0000*/ 	.word	0x00000000
	.align		4
        /*0004*/ 	.word	0xffffffff
	.align		4
        /*0008*/ 	.word	0x00000000
	.align		4
        /*000c*/ 	.word	0xfffffffe
	.align		4
        /*0010*/ 	.word	0x00000000
	.align		4
        /*0014*/ 	.word	0xfffffffd
	.align		4
        /*0018*/ 	.word	0x00000000
	.align		4
        /*001c*/ 	.word	0xfffffffc


//--------------------- .nv.constant4             --------------------------
	.section	.nv.constant4,"a",@progbits
	.align	8
	.align		8
.nv.constant4:
        /*0000*/ 	.dword	_ZN34_INTERNAL_b8e2b306_4_k_cu_490c0cb04cuda3std3__436_GLOBAL__N__b8e2b306_4_k_cu_490c0cb06ignoreE
	.align		8
        /*0008*/ 	.dword	_ZN34_INTERNAL_b8e2b306_4_k_cu_490c0cb04cuda3std3__45__cpo5beginE
	.align		8
        /*0010*/ 	.dword	_ZN34_INTERNAL_b8e2b306_4_k_cu_490c0cb04cuda3std3__45__cpo3endE
	.align		8
        /*0018*/ 	.dword	_ZN34_INTERNAL_b8e2b306_4_k_cu_490c0cb04cuda3std3__45__cpo6cbeginE
	.align		8
        /*0020*/ 	.dword	_ZN34_INTERNAL_b8e2b306_4_k_cu_490c0cb04cuda3std3__45__cpo4cendE
	.align		8
        /*0028*/ 	.dword	_ZN34_INTERNAL_b8e2b306_4_k_cu_490c0cb04cuda3std3__419piecewise_constructE
	.align		8
        /*0030*/ 	.dword	_ZN34_INTERNAL_b8e2b306_4_k_cu_490c0cb04cuda3std3__48in_placeE
	.align		8
        /*0038*/ 	.dword	_ZN34_INTERNAL_b8e2b306_4_k_cu_490c0cb04cuda3std6ranges3__45__cpo4swapE
	.align		8
        /*0040*/ 	.dword	_ZN34_INTERNAL_b8e2b306_4_k_cu_490c0cb04cuda3std6ranges3__45__cpo9iter_moveE
	.align		8
        /*0048*/ 	.dword	_ZN34_INTERNAL_b8e2b306_4_k_cu_490c0cb04cuda3std6ranges3__45__cpo7advanceE


//--------------------- .text.evaluate            --------------------------
	.section	.text.evaluate,"ax",@progbits
	.align	128
        .global         evaluate
        .type           evaluate,@function
        .size           evaluate,(.L_x_46 - evaluate)
        .other          evaluate,@"STO_CUDA_ENTRY STV_DEFAULT"
evaluate:
.text.evaluate:
[----:B------:R-:W-:Y:S01]  /*0000*/  LDC R1, c[0x0][0x37c] ;  /* 0x0000df00ff017b82 */ /* 0x000fe20000000800 */
[----:B------:R-:W0:Y:S07]  /*0010*/  S2R R2, SR_TID.Y ;  /* 0x0000000000027919 */ /* 0x000e2e0000002200 */
[----:B------:R-:W1:Y:S01]  /*0020*/  S2UR UR6, SR_CTAID.Z ;  /* 0x00000000000679c3 */ /* 0x000e620000002700 */
[----:B------:R-:W2:Y:S01]  /*0030*/  LDCU UR7, c[0x0][0x370] ;  /* 0x00006e00ff0777ac */ /* 0x000ea20008000800 */
[----:B------:R-:W0:Y:S01]  /*0040*/  S2R R7, SR_TID.Z ;  /* 0x0000000000077919 */ /* 0x000e220000002300 */
[----:B------:R-:W1:Y:S01]  /*0050*/  LDCU UR8, c[0x0][0x374] ;  /* 0x00006e80ff0877ac */ /* 0x000e620008000800 */
[----:B------:R-:W3:Y:S04]  /*0060*/  S2R R3, SR_TID.X ;  /* 0x0000000000037919 */ /* 0x000ee80000002100 */
[----:B------:R-:W4:Y:S01]  /*0070*/  S2UR UR5, SR_CTAID.Y ;  /* 0x00000000000579c3 */ /* 0x000f220000002600 */
[----:B------:R-:W3:Y:S01]  /*0080*/  LDCU UR9, c[0x0][0x360] ;  /* 0x00006c00ff0977ac */ /* 0x000ee20008000800 */
[----:B------:R-:W0:Y:S06]  /*0090*/  LDCU UR10, c[0x0][0x364] ;  /* 0x00006c80ff0a77ac */ /* 0x000e2c0008000800 */
[----:B------:R-:W2:Y:S01]  /*00a0*/  S2UR UR4, SR_CTAID.X ;  /* 0x00000000000479c3 */ /* 0x000ea20000002500 */
[----:B------:R-:W5:Y:S07]  /*00b0*/  LDCU UR11, c[0x0][0x3a8] ;  /* 0x00007500ff0b77ac */ /* 0x000f6e0008000800 */
[----:B------:R-:W5:Y:S01]  /*00c0*/  LDC R5, c[0x0][0x368] ;  /* 0x0000da00ff057b82 */ /* 0x000f620000000800 */
[----:B-1----:R-:W-:-:S04]  /*00d0*/  UIMAD UR6, UR6, UR8, URZ ;  /* 0x00000008060672a4 */ /* 0x002fc8000f8e02ff */
[----:B----4-:R-:W-:Y:S01]  /*00e0*/  UIADD3 UR6, UP0, UPT, UR6, UR5, URZ ;  /* 0x0000000506067290 */ /* 0x010fe2000ff1e0ff */
[----:B0-----:R-:W-:-:S03]  /*00f0*/  IMAD R2, R7, UR10, R2 ;  /* 0x0000000a07027c24 */ /* 0x001fc6000f8e0202 */
[----:B------:R-:W-:Y:S01]  /*0100*/  UIADD3.X UR8, UPT, UPT, URZ, URZ, URZ, UP0, !UPT ;  /* 0x000000ffff087290 */ /* 0x000fe200087fe4ff */
[----:B------:R-:W-:Y:S01]  /*0110*/  UMOV UR5, URZ ;  /* 0x000000ff00057c82 */ /* 0x000fe20008000000 */
[----:B---3--:R-:W-:Y:S01]  /*0120*/  IMAD R2, R2, UR9, R3 ;  /* 0x0000000902027c24 */ /* 0x008fe2000f8e0203 */
[----:B--2---:R-:W-:Y:S01]  /*0130*/  UIMAD.WIDE.U32 UR4, UR7, UR6, UR4 ;  /* 0x00000006070472a5 */ /* 0x004fe2000f8e0004 */
[----:B------:R-:W-:Y:S01]  /*0140*/  HFMA2 R3, -RZ, RZ, 0, 0 ;  /* 0x00000000ff037431 */ /* 0x000fe200000001ff */
[----:B------:R-:W-:Y:S02]  /*0150*/  UIMAD UR6, UR9, UR10, URZ ;  /* 0x0000000a090672a4 */ /* 0x000fe4000f8e02ff */
[----:B------:R-:W-:-:S04]  /*0160*/  UIMAD UR8, UR8, UR7, URZ ;  /* 0x00000007080872a4 */ /* 0x000fc8000f8e02ff */
[----:B------:R-:W-:Y:S01]  /*0170*/  UIADD3 UR5, UPT, UPT, UR5, UR8, URZ ;  /* 0x0000000805057290 */ /* 0x000fe2000fffe0ff */
[----:B-----5:R-:W-:-:S04]  /*0180*/  IMAD R5, R5, UR6, RZ ;  /* 0x0000000605057c24 */ /* 0x020fc8000f8e02ff */
[----:B------:R-:W-:Y:S01]  /*0190*/  IMAD.WIDE.U32 R2, R5, UR4, R2 ;  /* 0x0000000405027c25 */ /* 0x000fe2000f8e0002 */
[----:B------:R-:W-:-:S03]  /*01a0*/  USHF.R.S32.HI UR4, URZ, 0x1f, UR11 ;  /* 0x0000001fff047899 */ /* 0x000fc6000801140b */
[----:B------:R-:W-:Y:S01]  /*01b0*/  IMAD R5, R5, UR5, RZ ;  /* 0x0000000505057c24 */ /* 0x000fe2000f8e02ff */
[----:B------:R-:W-:-:S04]  /*01c0*/  ISETP.GE.U32.AND P0, PT, R2, UR11, PT ;  /* 0x0000000b02007c0c */ /* 0x000fc8000bf06070 */
[----:B------:R-:W-:-:S04]  /*01d0*/  IADD3 R5, PT, PT, R3, R5, RZ ;  /* 0x0000000503057210 */ /* 0x000fc80007ffe0ff */
[----:B------:R-:W-:-:S13]  /*01e0*/  ISETP.GE.U32.AND.EX P0, PT, R5, UR4, PT, P0 ;  /* 0x0000000405007c0c */ /* 0x000fda000bf06100 */
[----:B------:R-:W-:Y:S05]  /*01f0*/  @P0 EXIT ;  /* 0x000000000000094d */ /* 0x000fea0003800000 */
[----:B------:R-:W0:Y:S01]  /*0200*/  LDCU.64 UR6, c[0x0][0x388] ;  /* 0x00007100ff0677ac */ /* 0x000e220008000a00 */
[C---:B------:R-:W-:Y:S02]  /*0210*/  SHF.L.U32 R0, R2.reuse, 0x2, RZ ;  /* 0x0000000202007819 */ /* 0x040fe400000006ff */
[----:B------:R-:W-:Y:S01]  /*0220*/  SHF.L.U64.HI R2, R2, 0x2, R5 ;  /* 0x0000000202027819 */ /* 0x000fe20000010205 */
[----:B------:R-:W1:Y:S01]  /*0230*/  LDCU.64 UR4, c[0x0][0x358] ;  /* 0x00006b00ff0477ac */ /* 0x000e620008000a00 */
[----:B0-----:R-:W-:-:S04]  /*0240*/  IADD3 R4, P0, PT, R0, UR6, RZ ;  /* 0x0000000600047c10 */ /* 0x001fc8000ff1e0ff */
[----:B------:R-:W-:-:S05]  /*0250*/  IADD3.X R5, PT, PT, R2, UR7, RZ, P0, !PT ;  /* 0x0000000702057c10 */ /* 0x000fca00087fe4ff */
[----:B-1----:R-:W2:Y:S04]  /*0260*/  LDG.E R3, desc[UR4][R4.64] ;  /* 0x0000000404037981 */ /* 0x002ea8000c1e1900 */
[----:B------:R-:W2:Y:S01]  /*0270*/  LDG.E R7, desc[UR4][R4.64+0x4] ;  /* 0x0000040404077981 */ /* 0x000ea2000c1e1900 */
[----:B------:R-:W-:Y:S01]  /*0280*/  BSSY.RECONVERGENT B0, `(.L_x_0) ;  /* 0x000008a000007945 */ /* 0x000fe20003800200 */
[----:B------:R-:W-:Y:S02]  /*0290*/  MOV R25, RZ ;  /* 0x000000ff00197202 */ /* 0x000fe40000000f00 */
[----:B--2---:R-:W-:-:S13]  /*02a0*/  ISETP.GE.AND P0, PT, R3, R7, PT ;  /* 0x000000070300720c */ /* 0x004fda0003f06270 */
[----:B------:R-:W-:Y:S05]  /*02b0*/  @P0 BRA `(.L_x_1) ;  /* 0x0000000800180947 */ /* 0x000fea0003800000 */
[----:B------:R-:W-:Y:S01]  /*02c0*/  MOV R4, R3 ;  /* 0x0000000300047202 */ /* 0x000fe20000000f00 */
[----:B------:R-:W-:Y:S01]  /*02d0*/  BSSY.RECONVERGENT B1, `(.L_x_2) ;  /* 0x0000044000017945 */ /* 0x000fe20003800200 */
[----:B------:R-:W-:Y:S02]  /*02e0*/  HFMA2 R25, -RZ, RZ, 0, 0 ;  /* 0x00000000ff197431 */ /* 0x000fe400000001ff */
[CC--:B------:R-:W-:Y:S02]  /*02f0*/  IADD3 R5, PT, PT, R7.reuse, -R4.reuse, RZ ;  /* 0x8000000407057210 */ /* 0x0c0fe40007ffe0ff */
[----:B------:R-:W-:Y:S02]  /*0300*/  IADD3 R7, PT, PT, -R7, R4, RZ ;  /* 0x0000000407077210 */ /* 0x000fe40007ffe1ff */
[----:B------:R-:W-:Y:S02]  /*0310*/  LOP3.LUT R24, R5, 0x7, RZ, 0xc0, !PT ;  /* 0x0000000705187812 */ /* 0x000fe400078ec0ff */
[----:B------:R-:W-:-:S02]  /*0320*/  ISETP.GT.U32.AND P1, PT, R7, -0x8, PT ;  /* 0xfffffff80700780c */ /* 0x000fc40003f24070 */
[----:B------:R-:W-:-:S11]  /*0330*/  ISETP.NE.AND P0, PT, R24, RZ, PT ;  /* 0x000000ff1800720c */ /* 0x000fd60003f05270 */
[----:B------:R-:W-:Y:S05]  /*0340*/  @P1 BRA `(.L_x_3) ;  /* 0x0000000000f01947 */ /* 0x000fea0003800000 */
[----:B------:R-:W0:Y:S01]  /*0350*/  LDC.64 R6, c[0x0][0x390] ;  /* 0x0000e400ff067b82 */ /* 0x000e220000000a00 */
[----:B------:R-:W-:Y:S02]  /*0360*/  LOP3.LUT R3, R5, 0xfffffff8, RZ, 0xc0, !PT ;  /* 0xfffffff805037812 */ /* 0x000fe400078ec0ff */
[----:B------:R-:W-:Y:S02]  /*0370*/  MOV R25, RZ ;  /* 0x000000ff00197202 */ /* 0x000fe40000000f00 */
[----:B------:R-:W-:Y:S02]  /*0380*/  IADD3 R3, PT, PT, -R3, RZ, RZ ;  /* 0x000000ff03037210 */ /* 0x000fe40007ffe1ff */
[----:B0-----:R-:W-:-:S04]  /*0390*/  IADD3 R6, P1, PT, R6, 0x20, RZ ;  /* 0x0000002006067810 */ /* 0x001fc80007f3e0ff */
[----:B------:R-:W-:-:S09]  /*03a0*/  IADD3.X R7, PT, PT, RZ, R7, RZ, P1, !PT ;  /* 0x00000007ff077210 */ /* 0x000fd20000ffe4ff */
.L_x_4:
[----:B------:R-:W-:Y:S01]  /*03b0*/  IMAD.WIDE R28, R4, 0x8, R6 ;  /* 0x00000008041c7825 */ /* 0x000fe200078e0206 */
[----:B------:R-:W0:Y:S04]  /*03c0*/  LDC.64 R8, c[0x0][0x380] ;  /* 0x0000e000ff087b82 */ /* 0x000e280000000a00 */
[----:B------:R-:W0:Y:S04]  /*03d0*/  LDG.E.64 R12, desc[UR4][R28.64+-0x20] ;  /* 0xffffe0041c0c7981 */ /* 0x000e28000c1e1b00 */
[----:B------:R-:W2:Y:S04]  /*03e0*/  LDG.E.64 R10, desc[UR4][R28.64+-0x18] ;  /* 0xffffe8041c0a7981 */ /* 0x000ea8000c1e1b00 */
[----:B------:R-:W3:Y:S04]  /*03f0*/  LDG.E.64 R14, desc[UR4][R28.64+-0x8] ;  /* 0xfffff8041c0e7981 */ /* 0x000ee8000c1e1b00 */
[----:B------:R-:W4:Y:S04]  /*0400*/  LDG.E.64 R16, desc[UR4][R28.64] ;  /* 0x000000041c107981 */ /* 0x000f28000c1e1b00 */
[----:B------:R-:W5:Y:S04]  /*0410*/  LDG.E.64 R18, desc[UR4][R28.64+0x8] ;  /* 0x000008041c127981 */ /* 0x000f68000c1e1b00 */
[----:B------:R-:W5:Y:S01]  /*0420*/  LDG.E.64 R22, desc[UR4][R28.64+0x18] ;  /* 0x000018041c167981 */ /* 0x000f62000c1e1b00 */
[----:B0-----:R-:W-:-:S04]  /*0430*/  IMAD.WIDE R26, R12, 0x4, R8 ;  /* 0x000000040c1a7825 */ /* 0x001fc800078e0208 */
[----:B------:R-:W-:Y:S02]  /*0440*/  IMAD.WIDE R12, R13, 0x4, R8 ;  /* 0x000000040d0c7825 */ /* 0x000fe400078e0208 */
[----:B------:R-:W2:Y:S04]  /*0450*/  LDG.E R26, desc[UR4][R26.64] ;  /* 0x000000041a1a7981 */ /* 0x000ea8000c1e1900 */
[----:B------:R-:W2:Y:S04]  /*0460*/  LDG.E R20, desc[UR4][R12.64] ;  /* 0x000000040c147981 */ /* 0x000ea8000c1e1900 */
[----:B------:R-:W3:Y:S01]  /*0470*/  LDG.E.64 R12, desc[UR4][R28.64+-0x10] ;  /* 0xfffff0041c0c7981 */ /* 0x000ee2000c1e1b00 */
[----:B--2---:R-:W-:-:S03]  /*0480*/  FFMA R25, R26, R20, R25 ;  /* 0x000000141a197223 */ /* 0x004fc60000000019 */
[----:B------:R0:W2:Y:S01]  /*0490*/  LDG.E.64 R20, desc[UR4][R28.64+0x10] ;  /* 0x000010041c147981 */ /* 0x0000a2000c1e1b00 */
[----:B------:R-:W-:-:S05]  /*04a0*/  IMAD.WIDE R26, R11, 0x4, R8 ;  /* 0x000000040b1a7825 */ /* 0x000fca00078e0208 */
[----:B------:R3:W2:Y:S01]  /*04b0*/  LDG.E R11, desc[UR4][R26.64] ;  /* 0x000000041a0b7981 */ /* 0x0006a2000c1e1900 */
[----:B0-----:R-:W-:-:S05]  /*04c0*/  IMAD.WIDE R28, R10, 0x4, R8 ;  /* 0x000000040a1c7825 */ /* 0x001fca00078e0208 */
[----:B------:R0:W2:Y:S01]  /*04d0*/  LDG.E R10, desc[UR4][R28.64] ;  /* 0x000000041c0a7981 */ /* 0x0000a2000c1e1900 */
[----:B---3--:R-:W-:-:S04]  /*04e0*/  IMAD.WIDE R26, R12, 0x4, R8 ;  /* 0x000000040c1a7825 */ /* 0x008fc800078e0208 */
[--C-:B------:R-:W-:Y:S02]  /*04f0*/  IMAD.WIDE R12, R13, 0x4, R8.reuse ;  /* 0x000000040d0c7825 */ /* 0x100fe400078e0208 */
[----:B------:R-:W3:Y:S02]  /*0500*/  LDG.E R26, desc[UR4][R26.64] ;  /* 0x000000041a1a7981 */ /* 0x000ee4000c1e1900 */
[----:B0-----:R-:W-:-:S06]  /*0510*/  IMAD.WIDE R28, R14, 0x4, R8 ;  /* 0x000000040e1c7825 */ /* 0x001fcc00078e0208 */
[----:B------:R-:W3:Y:S04]  /*0520*/  LDG.E R28, desc[UR4][R28.64] ;  /* 0x000000041c1c7981 */ /* 0x000ee8000c1e1900 */
[----:B------:R0:W3:Y:S02]  /*0530*/  LDG.E R27, desc[UR4][R12.64] ;  /* 0x000000040c1b7981 */ /* 0x0000e4000c1e1900 */
[----:B0-----:R-:W-:-:S04]  /*0540*/  IMAD.WIDE R12, R15, 0x4, R8 ;  /* 0x000000040f0c7825 */ /* 0x001fc800078e0208 */
[--C-:B----4-:R-:W-:Y:S01]  /*0550*/  IMAD.WIDE R14, R16, 0x4, R8.reuse ;  /* 0x00000004100e7825 */ /* 0x110fe200078e0208 */
[----:B------:R5:W4:Y:S04]  /*0560*/  LDG.E R29, desc[UR4][R12.64] ;  /* 0x000000040c1d7981 */ /* 0x000b28000c1e1900 */
[----:B------:R0:W4:Y:S01]  /*0570*/  LDG.E R16, desc[UR4][R14.64] ;  /* 0x000000040e107981 */ /* 0x000122000c1e1900 */
[----:B-----5:R-:W-:-:S04]  /*0580*/  IMAD.WIDE R12, R18, 0x4, R8 ;  /* 0x00000004120c7825 */ /* 0x020fc800078e0208 */
[--C-:B0-----:R-:W-:Y:S01]  /*0590*/  IMAD.WIDE R14, R17, 0x4, R8.reuse ;  /* 0x00000004110e7825 */ /* 0x101fe200078e0208 */
[----:B------:R-:W5:Y:S04]  /*05a0*/  LDG.E R18, desc[UR4][R12.64] ;  /* 0x000000040c127981 */ /* 0x000f68000c1e1900 */
[----:B------:R0:W5:Y:S02]  /*05b0*/  LDG.E R17, desc[UR4][R14.64] ;  /* 0x000000040e117981 */ /* 0x000164000c1e1900 */
[----:B0-----:R-:W-:-:S05]  /*05c0*/  IMAD.WIDE R14, R19, 0x4, R8 ;  /* 0x00000004130e7825 */ /* 0x001fca00078e0208 */
[----:B------:R0:W5:Y:S02]  /*05d0*/  LDG.E R19, desc[UR4][R14.64] ;  /* 0x000000040e137981 */ /* 0x000164000c1e1900 */
[----:B0-----:R-:W-:-:S05]  /*05e0*/  IMAD.WIDE R14, R22, 0x4, R8 ;  /* 0x00000004160e7825 */ /* 0x001fca00078e0208 */
[----:B------:R-:W5:Y:S01]  /*05f0*/  LDG.E R22, desc[UR4][R14.64] ;  /* 0x000000040e167981 */ /* 0x000f62000c1e1900 */
[----:B--2---:R-:W-:-:S04]  /*0600*/  IMAD.WIDE R12, R20, 0x4, R8 ;  /* 0x00000004140c7825 */ /* 0x004fc800078e0208 */
[--C-:B------:R-:W-:Y:S02]  /*0610*/  IMAD.WIDE R20, R21, 0x4, R8.reuse ;  /* 0x0000000415147825 */ /* 0x100fe400078e0208 */
[----:B------:R-:W2:Y:S02]  /*0620*/  LDG.E R12, desc[UR4][R12.64] ;  /* 0x000000040c0c7981 */ /* 0x000ea4000c1e1900 */
[----:B------:R-:W-:Y:S02]  /*0630*/  IMAD.WIDE R8, R23, 0x4, R8 ;  /* 0x0000000417087825 */ /* 0x000fe400078e0208 */
[----:B------:R-:W2:Y:S04]  /*0640*/  LDG.E R21, desc[UR4][R20.64] ;  /* 0x0000000414157981 */ /* 0x000ea8000c1e1900 */
[----:B------:R-:W2:Y:S01]  /*0650*/  LDG.E R8, desc[UR4][R8.64] ;  /* 0x0000000408087981 */ /* 0x000ea2000c1e1900 */
[----:B------:R-:W-:Y:S01]  /*0660*/  FFMA R11, R10, R11, R25 ;  /* 0x0000000b0a0b7223 */ /* 0x000fe20000000019 */
[----:B------:R-:W-:-:S04]  /*0670*/  IADD3 R3, PT, PT, R3, 0x8, RZ ;  /* 0x0000000803037810 */ /* 0x000fc80007ffe0ff */
[----:B------:R-:W-:Y:S01]  /*0680*/  ISETP.NE.AND P1, PT, R3, RZ, PT ;  /* 0x000000ff0300720c */ /* 0x000fe20003f25270 */
[----:B---3--:R-:W-:-:S04]  /*0690*/  FFMA R11, R26, R27, R11 ;  /* 0x0000001b1a0b7223 */ /* 0x008fc8000000000b */
[----:B----4-:R-:W-:Y:S01]  /*06a0*/  FFMA R11, R28, R29, R11 ;  /* 0x0000001d1c0b7223 */ /* 0x010fe2000000000b */
[----:B------:R-:W-:-:S03]  /*06b0*/  IADD3 R4, PT, PT, R4, 0x8, RZ ;  /* 0x0000000804047810 */ /* 0x000fc60007ffe0ff */
[----:B-----5:R-:W-:-:S04]  /*06c0*/  FFMA R11, R16, R17, R11 ;  /* 0x00000011100b7223 */ /* 0x020fc8000000000b */
[----:B------:R-:W-:-:S04]  /*06d0*/  FFMA R11, R18, R19, R11 ;  /* 0x00000013120b7223 */ /* 0x000fc8000000000b */
[----:B--2---:R-:W-:-:S04]  /*06e0*/  FFMA R11, R12, R21, R11 ;  /* 0x000000150c0b7223 */ /* 0x004fc8000000000b */
[----:B------:R-:W-:Y:S01]  /*06f0*/  FFMA R25, R22, R8, R11 ;  /* 0x0000000816197223 */ /* 0x000fe2000000000b */
[----:B------:R-:W-:Y:S06]  /*0700*/  @P1 BRA `(.L_x_4) ;  /* 0xfffffffc00281947 */ /* 0x000fec000383ffff */
.L_x_3:
[----:B------:R-:W-:Y:S05]  /*0710*/  BSYNC.RECONVERGENT B1 ;  /* 0x0000000000017941 */ /* 0x000fea0003800200 */
.L_x_2:
[----:B------:R-:W-:Y:S05]  /*0720*/  @!P0 BRA `(.L_x_1) ;  /* 0x0000000000fc8947 */ /* 0x000fea0003800000 */
[----:B------:R-:W-:Y:S01]  /*0730*/  ISETP.GE.U32.AND P0, PT, R24, 0x4, PT ;  /* 0x000000041800780c */ /* 0x000fe20003f06070 */
[----:B------:R-:W-:Y:S01]  /*0740*/  BSSY.RECONVERGENT B1, `(.L_x_5) ;  /* 0x0000020000017945 */ /* 0x000fe20003800200 */
[----:B------:R-:W-:-:S04]  /*0750*/  LOP3.LUT R19, R5, 0x3, RZ, 0xc0, !PT ;  /* 0x0000000305137812 */ /* 0x000fc800078ec0ff */
[----:B------:R-:W-:-:S07]  /*0760*/  ISETP.NE.AND P1, PT, R19, RZ, PT ;  /* 0x000000ff1300720c */ /* 0x000fce0003f25270 */
[----:B------:R-:W-:Y:S06]  /*0770*/  @!P0 BRA `(.L_x_6) ;  /* 0x0000000000708947 */ /* 0x000fec0003800000 */
[----:B------:R-:W0:Y:S08]  /*0780*/  LDC.64 R20, c[0x0][0x390] ;  /* 0x0000e400ff147b82 */ /* 0x000e300000000a00 */
[----:B------:R-:W1:Y:S01]  /*0790*/  LDC.64 R8, c[0x0][0x380] ;  /* 0x0000e000ff087b82 */ /* 0x000e620000000a00 */
[----:B0-----:R-:W-:-:S05]  /*07a0*/  IMAD.WIDE R20, R4, 0x8, R20 ;  /* 0x0000000804147825 */ /* 0x001fca00078e0214 */
[----:B------:R-:W1:Y:S04]  /*07b0*/  LDG.E.64 R26, desc[UR4][R20.64] ;  /* 0x00000004141a7981 */ /* 0x000e68000c1e1b00 */
[----:B------:R-:W2:Y:S04]  /*07c0*/  LDG.E.64 R14, desc[UR4][R20.64+0x8] ;  /* 0x00000804140e7981 */ /* 0x000ea8000c1e1b00 */
[----:B------:R-:W3:Y:S04]  /*07d0*/  LDG.E.64 R10, desc[UR4][R20.64+0x10] ;  /* 0x00001004140a7981 */ /* 0x000ee8000c1e1b00 */
[----:B------:R-:W4:Y:S01]  /*07e0*/  LDG.E.64 R6, desc[UR4][R20.64+0x18] ;  /* 0x0000180414067981 */ /* 0x000f22000c1e1b00 */
[----:B-1----:R-:W-:-:S04]  /*07f0*/  IMAD.WIDE R22, R26, 0x4, R8 ;  /* 0x000000041a167825 */ /* 0x002fc800078e0208 */
[--C-:B------:R-:W-:Y:S01]  /*0800*/  IMAD.WIDE R26, R27, 0x4, R8.reuse ;  /* 0x000000041b1a7825 */ /* 0x100fe200078e0208 */
[----:B------:R-:W5:Y:S03]  /*0810*/  LDG.E R18, desc[UR4][R22.64] ;  /* 0x0000000416127981 */ /* 0x000f66000c1e1900 */
[--C-:B--2---:R-:W-:Y:S01]  /*0820*/  IMAD.WIDE R12, R14, 0x4, R8.reuse ;  /* 0x000000040e0c7825 */ /* 0x104fe200078e0208 */
[----:B------:R-:W5:Y:S03]  /*0830*/  LDG.E R3, desc[UR4][R26.64] ;  /* 0x000000041a037981 */ /* 0x000f66000c1e1900 */
[--C-:B------:R-:W-:Y:S02]  /*0840*/  IMAD.WIDE R14, R15, 0x4, R8.reuse ;  /* 0x000000040f0e7825 */ /* 0x100fe400078e0208 */
[----:B------:R-:W2:Y:S02]  /*0850*/  LDG.E R12, desc[UR4][R12.64] ;  /* 0x000000040c0c7981 */ /* 0x000ea4000c1e1900 */
[----:B---3--:R-:W-:-:S02]  /*0860*/  IMAD.WIDE R16, R10, 0x4, R8 ;  /* 0x000000040a107825 */ /* 0x008fc400078e0208 */
[----:B------:R-:W2:Y:S02]  /*0870*/  LDG.E R14, desc[UR4][R14.64] ;  /* 0x000000040e0e7981 */ /* 0x000ea4000c1e1900 */
[--C-:B------:R-:W-:Y:S02]  /*0880*/  IMAD.WIDE R10, R11, 0x4, R8.reuse ;  /* 0x000000040b0a7825 */ /* 0x100fe400078e0208 */
[----:B------:R-:W3:Y:S02]  /*0890*/  LDG.E R16, desc[UR4][R16.64] ;  /* 0x0000000410107981 */ /* 0x000ee4000c1e1900 */
[--C-:B----4-:R-:W-:Y:S02]  /*08a0*/  IMAD.WIDE R20, R6, 0x4, R8.reuse ;  /* 0x0000000406147825 */ /* 0x110fe400078e0208 */
[----:B------:R-:W3:Y:S02]  /*08b0*/  LDG.E R10, desc[UR4][R10.64] ;  /* 0x000000040a0a7981 */ /* 0x000ee4000c1e1900 */
[----:B------:R-:W-:-:S02]  /*08c0*/  IMAD.WIDE R8, R7, 0x4, R8 ;  /* 0x0000000407087825 */ /* 0x000fc400078e0208 */
[----:B------:R-:W4:Y:S04]  /*08d0*/  LDG.E R20, desc[UR4][R20.64] ;  /* 0x0000000414147981 */ /* 0x000f28000c1e1900 */
[----:B------:R-:W4:Y:S01]  /*08e0*/  LDG.E R8, desc[UR4][R8.64] ;  /* 0x0000000408087981 */ /* 0x000f22000c1e1900 */
[----:B------:R-:W-:Y:S01]  /*08f0*/  IADD3 R4, PT, PT, R4, 0x4, RZ ;  /* 0x0000000404047810 */ /* 0x000fe20007ffe0ff */
[----:B-----5:R-:W-:-:S04]  /*0900*/  FFMA R3, R18, R3, R25 ;  /* 0x0000000312037223 */ /* 0x020fc80000000019 */
[----:B--2---:R-:W-:-:S04]  /*0910*/  FFMA R3, R12, R14, R3 ;  /* 0x0000000e0c037223 */ /* 0x004fc80000000003 */
[----:B---3--:R-:W-:-:S04]  /*0920*/  FFMA R3, R16, R10, R3 ;  /* 0x0000000a10037223 */ /* 0x008fc80000000003 */
[----:B----4-:R-:W-:-:S07]  /*0930*/  FFMA R25, R20, R8, R3 ;  /* 0x0000000814197223 */ /* 0x010fce0000000003 */
.L_x_6:
[----:B------:R-:W-:Y:S05]  /*0940*/  BSYNC.RECONVERGENT B1 ;  /* 0x0000000000017941 */ /* 0x000fea0003800200 */
.L_x_5:
[----:B------:R-:W-:Y:S05]  /*0950*/  @!P1 BRA `(.L_x_1) ;  /* 0x0000000000709947 */ /* 0x000fea0003800000 */
[----:B------:R-:W-:Y:S02]  /*0960*/  ISETP.NE.AND P0, PT, R19, 0x1, PT ;  /* 0x000000011300780c */ /* 0x000fe40003f05270 */
[----:B------:R-:W-:-:S04]  /*0970*/  LOP3.LUT R5, R5, 0x1, RZ, 0xc0, !PT ;  /* 0x0000000105057812 */ /* 0x000fc800078ec0ff */
[----:B------:R-:W-:-:S07]  /*0980*/  ISETP.NE.U32.AND P1, PT, R5, 0x1, PT ;  /* 0x000000010500780c */ /* 0x000fce0003f25070 */
[----:B------:R-:W0:Y:S08]  /*0990*/  @P0 LDC.64 R6, c[0x0][0x390] ;  /* 0x0000e400ff060b82 */ /* 0x000e300000000a00 */
[----:B------:R-:W1:Y:S01]  /*09a0*/  @!P1 LDC.64 R10, c[0x0][0x390] ;  /* 0x0000e400ff0a9b82 */ /* 0x000e620000000a00 */
[C---:B0-----:R-:W-:Y:S01]  /*09b0*/  @P0 IMAD.WIDE R8, R4.reuse, 0x8, R6 ;  /* 0x0000000804080825 */ /* 0x041fe200078e0206 */
[----:B------:R-:W-:-:S06]  /*09c0*/  @P0 IADD3 R4, PT, PT, R4, 0x2, RZ ;  /* 0x0000000204040810 */ /* 0x000fcc0007ffe0ff */
[----:B------:R-:W0:Y:S01]  /*09d0*/  @!P1 LDC.64 R6, c[0x0][0x380] ;  /* 0x0000e000ff069b82 */ /* 0x000e220000000a00 */
[----:B------:R-:W2:Y:S01]  /*09e0*/  @P0 LDG.E.64 R14, desc[UR4][R8.64] ;  /* 0x00000004080e0981 */ /* 0x000ea2000c1e1b00 */
[----:B-1----:R-:W-:-:S03]  /*09f0*/  @!P1 IMAD.WIDE R4, R4, 0x8, R10 ;  /* 0x0000000804049825 */ /* 0x002fc600078e020a */
[----:B------:R-:W3:Y:S03]  /*0a00*/  @P0 LDG.E.64 R18, desc[UR4][R8.64+0x8] ;  /* 0x0000080408120981 */ /* 0x000ee6000c1e1b00 */
[----:B------:R-:W2:Y:S01]  /*0a10*/  @P0 LDC.64 R10, c[0x0][0x380] ;  /* 0x0000e000ff0a0b82 */ /* 0x000ea20000000a00 */
[----:B------:R-:W0:Y:S01]  /*0a20*/  @!P1 LDG.E.64 R4, desc[UR4][R4.64] ;  /* 0x0000000404049981 */ /* 0x000e22000c1e1b00 */
[----:B--2---:R-:W-:-:S04]  /*0a30*/  @P0 IMAD.WIDE R12, R14, 0x4, R10 ;  /* 0x000000040e0c0825 */ /* 0x004fc800078e020a */
[--C-:B------:R-:W-:Y:S02]  /*0a40*/  @P0 IMAD.WIDE R14, R15, 0x4, R10.reuse ;  /* 0x000000040f0e0825 */ /* 0x100fe400078e020a */
[----:B------:R-:W2:Y:S02]  /*0a50*/  @P0 LDG.E R12, desc[UR4][R12.64] ;  /* 0x000000040c0c0981 */ /* 0x000ea4000c1e1900 */
[--C-:B---3--:R-:W-:Y:S02]  /*0a60*/  @P0 IMAD.WIDE R16, R18, 0x4, R10.reuse ;  /* 0x0000000412100825 */ /* 0x108fe400078e020a */
[----:B------:R-:W2:Y:S02]  /*0a70*/  @P0 LDG.E R14, desc[UR4][R14.64] ;  /* 0x000000040e0e0981 */ /* 0x000ea4000c1e1900 */
[----:B------:R-:W-:Y:S02]  /*0a80*/  @P0 IMAD.WIDE R10, R19, 0x4, R10 ;  /* 0x00000004130a0825 */ /* 0x000fe400078e020a */
[----:B------:R-:W3:Y:S02]  /*0a90*/  @P0 LDG.E R16, desc[UR4][R16.64] ;  /* 0x0000000410100981 */ /* 0x000ee4000c1e1900 */
[----:B0-----:R-:W-:-:S02]  /*0aa0*/  @!P1 IMAD.WIDE R8, R4, 0x4, R6 ;  /* 0x0000000404089825 */ /* 0x001fc400078e0206 */
[----:B------:R-:W3:Y:S02]  /*0ab0*/  @P0 LDG.E R10, desc[UR4][R10.64] ;  /* 0x000000040a0a0981 */ /* 0x000ee4000c1e1900 */
[----:B------:R-:W-:Y:S02]  /*0ac0*/  @!P1 IMAD.WIDE R6, R5, 0x4, R6 ;  /* 0x0000000405069825 */ /* 0x000fe400078e0206 */
[----:B------:R-:W4:Y:S04]  /*0ad0*/  @!P1 LDG.E R8, desc[UR4][R8.64] ;  /* 0x0000000408089981 */ /* 0x000f28000c1e1900 */
[----:B------:R-:W4:Y:S01]  /*0ae0*/  @!P1 LDG.E R6, desc[UR4][R6.64] ;  /* 0x0000000406069981 */ /* 0x000f22000c1e1900 */
[----:B--2---:R-:W-:-:S04]  /*0af0*/  @P0 FFMA R3, R12, R14, R25 ;  /* 0x0000000e0c030223 */ /* 0x004fc80000000019 */
[----:B---3--:R-:W-:-:S04]  /*0b00*/  @P0 FFMA R25, R16, R10, R3 ;  /* 0x0000000a10190223 */ /* 0x008fc80000000003 */
[----:B----4-:R-:W-:-:S07]  /*0b10*/  @!P1 FFMA R25, R8, R6, R25 ;  /* 0x0000000608199223 */ /* 0x010fce0000000019 */
.L_x_1:
[----:B------:R-:W-:Y:S05]  /*0b20*/  BSYNC.RECONVERGENT B0 ;  /* 0x0000000000007941 */ /* 0x000fea0003800200 */
.L_x_0:
[----:B------:R-:W0:Y:S02]  /*0b30*/  LDCU.64 UR6, c[0x0][0x3a0] ;  /* 0x00007400ff0677ac */ /* 0x000e240008000a00 */
[----:B0-----:R-:W-:-:S04]  /*0b40*/  IADD3 R4, P0, PT, R0, UR6, RZ ;  /* 0x0000000600047c10 */ /* 0x001fc8000ff1e0ff */
[----:B------:R-:W-:Y:S02]  /*0b50*/  IADD3.X R5, PT, PT, R2, UR7, RZ, P0, !PT ;  /* 0x0000000702057c10 */ /* 0x000fe400087fe4ff */
[----:B------:R-:W0:Y:S04]  /*0b60*/  LDC.64 R2, c[0x0][0x398] ;  /* 0x0000e600ff027b82 */ /* 0x000e280000000a00 */
[----:B------:R-:W0:Y:S02]  /*0b70*/  LDG.E R5, desc[UR4][R4.64] ;  /* 0x0000000404057981 */ /* 0x000e24000c1e1900 */
[----:B0-----:R-:W-:-:S05]  /*0b80*/  IMAD.WIDE R2, R5, 0x4, R2 ;  /* 0x0000000405027825 */ /* 0x001fca00078e0202 */
[----:B------:R-:W-:Y:S01]  /*0b90*/  STG.E desc[UR4][R2.64], R25 ;  /* 0x0000001902007986 */ /* 0x000fe2000c101904 */
[----:B------:R-:W-:Y:S05]  /*0ba0*/  EXIT ;  /* 0x000000000000794d */ /* 0x000fea0003800000 */
.L_x_7:
[----:B------:R-:W-:-:S00]  /*0bb0*/  BRA `(.L_x_7) ;  /* 0xfffffffc00fc7947 */ /* 0x000fc0000383ffff */
[----:B------:R-:W-:-:S00]  /*0bc0*/  NOP ;  /* 0x0000000000007918 */ /* 0x000fc00000000000 */
        /* <DEDUP_REMOVED lines=11> */
.L_x_46:


//--------------------- .text.get_ops             --------------------------
	.section	.text.get_ops,"ax",@progbits
	.align	128
        .global         get_ops
        .type           get_ops,@function
        .size           get_ops,(.L_x_47 - get_ops)
        .other          get_ops,@"STO_CUDA_ENTRY STV_DEFAULT"
get_ops:
.text.get_ops:
[----:B------:R-:W-:Y:S08]  /*0000*/  LDC R1, c[0x0][0x37c] ;  /* 0x0000df00ff017b82 */ /* 0x000ff00000000800 */
[----:B------:R-:W0:Y:S01]  /*0010*/  S2UR UR6, SR_CTAID.Z ;  /* 0x00000000000679c3 */ /* 0x000e220000002700 */
[----:B------:R-:W1:Y:S01]  /*0020*/  LDCU UR7, c[0x0][0x370] ;  /* 0x00006e00ff0777ac */ /* 0x000e620008000800 */
[----:B------:R-:W2:Y:S01]  /*0030*/  S2R R2, SR_TID.Y ;  /* 0x0000000000027919 */ /* 0x000ea20000002200 */
[----:B------:R-:W0:Y:S01]  /*0040*/  LDCU UR8, c[0x0][0x374] ;  /* 0x00006e80ff0877ac */ /* 0x000e220008000800 */
[----:B------:R-:W2:Y:S04]  /*0050*/  S2R R7, SR_TID.Z ;  /* 0x0000000000077919 */ /* 0x000ea80000002300 */
[----:B------:R-:W3:Y:S01]  /*0060*/  S2UR UR5, SR_CTAID.Y ;  /* 0x00000000000579c3 */ /* 0x000ee20000002600 */
[----:B------:R-:W4:Y:S01]  /*0070*/  LDCU UR9, c[0x0][0x360] ;  /* 0x00006c00ff0977ac */ /* 0x000f220008000800 */
[----:B------:R-:W5:Y:S01]  /*0080*/  S2R R3, SR_TID.X ;  /* 0x0000000000037919 */ /* 0x000f620000002100 */
[----:B------:R-:W2:Y:S05]  /*0090*/  LDCU UR10, c[0x0][0x364] ;  /* 0x00006c80ff0a77ac */ /* 0x000eaa0008000800 */
[----:B------:R-:W1:Y:S01]  /*00a0*/  S2UR UR4, SR_CTAID.X ;  /* 0x00000000000479c3 */ /* 0x000e620000002500 */
[----:B------:R-:W5:Y:S07]  /*00b0*/  LDCU UR11, c[0x0][0x3a8] ;  /* 0x00007500ff0b77ac */ /* 0x000f6e0008000800 */
[----:B------:R-:W5:Y:S01]  /*00c0*/  LDC R5, c[0x0][0x368] ;  /* 0x0000da00ff057b82 */ /* 0x000f620000000800 */
[----:B0-----:R-:W-:-:S04]  /*00d0*/  UIMAD UR6, UR6, UR8, URZ ;  /* 0x00000008060672a4 */ /* 0x001fc8000f8e02ff */
[----:B---3--:R-:W-:-:S03]  /*00e0*/  UIADD3 UR6, UP0, UPT, UR6, UR5, URZ ;  /* 0x0000000506067290 */ /* 0x008fc6000ff1e0ff */
[----:B------:R-:W-:Y:S01]  /*00f0*/  UMOV UR5, URZ ;  /* 0x000000ff00057c82 */ /* 0x000fe20008000000 */
[----:B------:R-:W-:Y:S01]  /*0100*/  UIADD3.X UR8, UPT, UPT, URZ, URZ, URZ, UP0, !UPT ;  /* 0x000000ffff087290 */ /* 0x000fe200087fe4ff */
[----:B--2---:R-:W-:Y:S01]  /*0110*/  IMAD R2, R7, UR10, R2 ;  /* 0x0000000a07027c24 */ /* 0x004fe2000f8e0202 */
[----:B-1----:R-:W-:Y:S02]  /*0120*/  UIMAD.WIDE.U32 UR4, UR7, UR6, UR4 ;  /* 0x00000006070472a5 */ /* 0x002fe4000f8e0004 */
[----:B----4-:R-:W-:Y:S02]  /*0130*/  UIMAD UR6, UR9, UR10, URZ ;  /* 0x0000000a090672a4 */ /* 0x010fe4000f8e02ff */
[----:B-----5:R-:W-:Y:S01]  /*0140*/  IMAD R2, R2, UR9, R3 ;  /* 0x0000000902027c24 */ /* 0x020fe2000f8e0203 */
[----:B------:R-:W-:Y:S01]  /*0150*/  UIMAD UR8, UR8, UR7, URZ ;  /* 0x00000007080872a4 */ /* 0x000fe2000f8e02ff */
[----:B------:R-:W-:-:S03]  /*0160*/  IMAD.MOV.U32 R3, RZ, RZ, RZ ;  /* 0x000000ffff037224 */ /* 0x000fc600078e00ff */
[----:B------:R-:W-:Y:S01]  /*0170*/  UIADD3 UR5, UPT, UPT, UR5, UR8, URZ ;  /* 0x0000000805057290 */ /* 0x000fe2000fffe0ff */
[----:B------:R-:W-:-:S04]  /*0180*/  IMAD R5, R5, UR6, RZ ;  /* 0x0000000605057c24 */ /* 0x000fc8000f8e02ff */
[----:B------:R-:W-:Y:S01]  /*0190*/  IMAD.WIDE.U32 R2, R5, UR4, R2 ;  /* 0x0000000405027c25 */ /* 0x000fe2000f8e0002 */
[----:B------:R-:W-:-:S03]  /*01a0*/  USHF.R.S32.HI UR4, URZ, 0x1f, UR11 ;  /* 0x0000001fff047899 */ /* 0x000fc6000801140b */
[----:B------:R-:W-:Y:S01]  /*01b0*/  IMAD R15, R5, UR5, RZ ;  /* 0x00000005050f7c24 */ /* 0x000fe2000f8e02ff */
[----:B------:R-:W-:-:S03]  /*01c0*/  ISETP.GE.U32.AND P0, PT, R2, UR11, PT ;  /* 0x0000000b02007c0c */ /* 0x000fc6000bf06070 */
[----:B------:R-:W-:-:S05]  /*01d0*/  IMAD.IADD R15, R3, 0x1, R15 ;  /* 0x00000001030f7824 */ /* 0x000fca00078e020f */
[----:B------:R-:W-:-:S13]  /*01e0*/  ISETP.GE.U32.AND.EX P0, PT, R15, UR4, PT, P0 ;  /* 0x000000040f007c0c */ /* 0x000fda000bf06100 */
[----:B------:R-:W-:Y:S05]  /*01f0*/  @P0 EXIT ;  /* 0x000000000000094d */ /* 0x000fea0003800000 */
[----:B------:R-:W0:Y:S01]  /*0200*/  LDCU.64 UR6, c[0x0][0x390] ;  /* 0x00007200ff0677ac */ /* 0x000e220008000a00 */
[----:B------:R-:W1:Y:S01]  /*0210*/  LDC.64 R4, c[0x0][0x380] ;  /* 0x0000e000ff047b82 */ /* 0x000e620000000a00 */
[----:B------:R-:W2:Y:S01]  /*0220*/  LDCU.64 UR4, c[0x0][0x358] ;  /* 0x00006b00ff0477ac */ /* 0x000ea20008000a00 */
[----:B0-----:R-:W-:-:S04]  /*0230*/  LEA R10, P0, R2, UR6, 0x3 ;  /* 0x00000006020a7c11 */ /* 0x001fc8000f8018ff */
[----:B------:R-:W-:-:S06]  /*0240*/  LEA.HI.X R11, R2, UR7, R15, 0x3, P0 ;  /* 0x00000007020b7c11 */ /* 0x000fcc00080f1c0f */
[----:B--2---:R-:W1:Y:S02]  /*0250*/  LDG.E.64 R10, desc[UR4][R10.64] ;  /* 0x000000040a0a7981 */ /* 0x004e64000c1e1b00 */
[----:B-1----:R-:W-:-:S04]  /*0260*/  IMAD.WIDE R8, R11, 0x4, R4 ;  /* 0x000000040b087825 */ /* 0x002fc800078e0204 */
[----:B------:R-:W-:Y:S01]  /*0270*/  IMAD.WIDE R4, R10, 0x4, R4 ;  /* 0x000000040a047825 */ /* 0x000fe200078e0204 */
[----:B------:R-:W2:Y:S04]  /*0280*/  LDG.E R13, desc[UR4][R8.64] ;  /* 0x00000004080d7981 */ /* 0x000ea8000c1e1900 */
[----:B------:R-:W2:Y:S04]  /*0290*/  LDG.E R0, desc[UR4][R8.64+0x4] ;  /* 0x0000040408007981 */ /* 0x000ea8000c1e1900 */
[----:B------:R-:W3:Y:S04]  /*02a0*/  LDG.E R6, desc[UR4][R4.64] ;  /* 0x0000000404067981 */ /* 0x000ee8000c1e1900 */
[----:B------:R-:W3:Y:S01]  /*02b0*/  LDG.E R7, desc[UR4][R4.64+0x4] ;  /* 0x0000040404077981 */ /* 0x000ee2000c1e1900 */
[----:B--2---:R-:W-:-:S04]  /*02c0*/  ISETP.GE.AND P0, PT, R13, R0, PT ;  /* 0x000000000d00720c */ /* 0x004fc80003f06270 */
[----:B---3--:R-:W-:-:S13]  /*02d0*/  ISETP.GE.OR P0, PT, R6, R7, P0 ;  /* 0x000000070600720c */ /* 0x008fda0000706670 */
[----:B------:R-:W-:Y:S05]  /*02e0*/  @P0 EXIT ;  /* 0x000000000000094d */ /* 0x000fea0003800000 */
[----:B------:R-:W0:Y:S01]  /*02f0*/  LDC.64 R10, c[0x0][0x388] ;  /* 0x0000e200ff0a7b82 */ /* 0x000e220000000a00 */
[----:B------:R-:W1:Y:S01]  /*0300*/  LDCU.64 UR6, c[0x0][0x398] ;  /* 0x00007300ff0677ac */ /* 0x000e620008000a00 */
[----:B------:R-:W-:Y:S01]  /*0310*/  MOV R5, R13 ;  /* 0x0000000d00057202 */ /* 0x000fe20000000f00 */
[----:B------:R-:W-:Y:S01]  /*0320*/  IMAD.MOV.U32 R4, RZ, RZ, R6 ;  /* 0x000000ffff047224 */ /* 0x000fe200078e0006 */
[----:B-1----:R-:W-:-:S04]  /*0330*/  LEA R12, P0, R2, UR6, 0x2 ;  /* 0x00000006020c7c11 */ /* 0x002fc8000f8010ff */
[----:B------:R-:W-:Y:S01]  /*0340*/  LEA.HI.X R13, R2, UR7, R15, 0x2, P0 ;  /* 0x00000007020d7c11 */ /* 0x000fe200080f140f */
[--C-:B0-----:R-:W-:Y:S01]  /*0350*/  IMAD.WIDE R8, R5, 0x4, R10.reuse ;  /* 0x0000000405087825 */ /* 0x101fe200078e020a */
[----:B------:R-:W0:Y:S03]  /*0360*/  LDC.64 R14, c[0x0][0x388] ;  /* 0x0000e200ff0e7b82 */ /* 0x000e260000000a00 */
[----:B------:R-:W-:Y:S01]  /*0370*/  IMAD.WIDE R10, R4, 0x4, R10 ;  /* 0x00000004040a7825 */ /* 0x000fe200078e020a */
[----:B------:R1:W5:Y:S04]  /*0380*/  LDG.E R13, desc[UR4][R12.64] ;  /* 0x000000040c0d7981 */ /* 0x000368000c1e1900 */
[----:B------:R1:W5:Y:S04]  /*0390*/  LDG.E R8, desc[UR4][R8.64] ;  /* 0x0000000408087981 */ /* 0x000368000c1e1900 */
[----:B------:R1:W5:Y:S02]  /*03a0*/  LDG.E R11, desc[UR4][R10.64] ;  /* 0x000000040a0b7981 */ /* 0x000364000c1e1900 */
.L_x_11:
[CC--:B-----5:R-:W-:Y:S01]  /*03b0*/  ISETP.NE.AND P2, PT, R11.reuse, R8.reuse, PT ;  /* 0x000000080b00720c */ /* 0x0e0fe20003f45270 */
[----:B------:R-:W-:Y:S01]  /*03c0*/  BSSY.RECONVERGENT B0, `(.L_x_8) ;  /* 0x0000015000007945 */ /* 0x000fe20003800200 */
[----:B-1----:R-:W-:Y:S02]  /*03d0*/  IADD3 R9, PT, PT, R4, 0x1, RZ ;  /* 0x0000000104097810 */ /* 0x002fe40007ffe0ff */
[----:B------:R-:W-:Y:S02]  /*03e0*/  ISETP.GT.AND P1, PT, R11, R8, PT ;  /* 0x000000080b00720c */ /* 0x000fe40003f24270 */
[----:B------:R-:W-:-:S04]  /*03f0*/  ISETP.GE.AND P0, PT, R9, R7, PT ;  /* 0x000000070900720c */ /* 0x000fc80003f06270 */
[----:B------:R-:W-:-:S03]  /*0400*/  ISETP.GT.OR P0, PT, R11, R8, P0 ;  /* 0x000000080b00720c */ /* 0x000fc60000704670 */
[----:B0-----:R-:W1:Y:S01]  /*0410*/  @!P2 LDC.64 R2, c[0x0][0x3a0] ;  /* 0x0000e800ff02ab82 */ /* 0x001e620000000a00 */
[C---:B------:R-:W-:Y:S02]  /*0420*/  @!P2 VIADD R6, R13.reuse, 0x1 ;  /* 0x000000010d06a836 */ /* 0x040fe40000000000 */
[----:B-1----:R-:W-:-:S03]  /*0430*/  @!P2 IMAD.WIDE R2, R13, 0x8, R2 ;  /* 0x000000080d02a825 */ /* 0x002fc600078e0202 */
[----:B------:R-:W-:Y:S02]  /*0440*/  @!P2 MOV R13, R6 ;  /* 0x00000006000da202 */ /* 0x000fe40000000f00 */
[----:B------:R1:W-:Y:S02]  /*0450*/  @!P2 STG.E.64 desc[UR4][R2.64], R4 ;  /* 0x000000040200a986 */ /* 0x0003e4000c101b04 */
[----:B-1----:R-:W-:Y:S01]  /*0460*/  SEL R4, R9, R4, !P1 ;  /* 0x0000000409047207 */ /* 0x002fe20004800000 */
[----:B------:R-:W-:Y:S01]  /*0470*/  IMAD.MOV.U32 R9, RZ, RZ, R5 ;  /* 0x000000ffff097224 */ /* 0x000fe200078e0005 */
[----:B------:R-:W-:Y:S06]  /*0480*/  @P0 BRA `(.L_x_9) ;  /* 0x00000000000c0947 */ /* 0x000fec0003800000 */
[----:B0-----:R-:W-:-:S05]  /*0490*/  IMAD.WIDE R2, R4, 0x4, R14 ;  /* 0x0000000404027825 */ /* 0x001fca00078e020e */
[----:B------:R0:W5:Y:S01]  /*04a0*/  LDG.E R11, desc[UR4][R2.64] ;  /* 0x00000004020b7981 */ /* 0x000162000c1e1900 */
[----:B------:R-:W-:Y:S05]  /*04b0*/  BRA `(.L_x_10) ;  /* 0x0000000000147947 */ /* 0x000fea0003800000 */
.L_x_9:
[----:B------:R-:W-:-:S04]  /*04c0*/  IADD3 R5, PT, PT, R5, 0x1, RZ ;  /* 0x0000000105057810 */ /* 0x000fc80007ffe0ff */
[----:B------:R-:W-:-:S13]  /*04d0*/  ISETP.GE.AND P0, PT, R5, R0, PT ;  /* 0x000000000500720c */ /* 0x000fda0003f06270 */
[----:B------:R-:W-:Y:S05]  /*04e0*/  @P0 BRA `(.L_x_10) ;  /* 0x0000000000080947 */ /* 0x000fea0003800000 */
[----:B0-----:R-:W-:-:S05]  /*04f0*/  IMAD.WIDE R2, R9, 0x4, R14 ;  /* 0x0000000409027825 */ /* 0x001fca00078e020e */
[----:B------:R1:W5:Y:S02]  /*0500*/  LDG.E R8, desc[UR4][R2.64+0x4] ;  /* 0x0000040402087981 */ /* 0x000364000c1e1900 */
.L_x_10:
[----:B------:R-:W-:Y:S05]  /*0510*/  BSYNC.RECONVERGENT B0 ;  /* 0x0000000000007941 */ /* 0x000fea0003800200 */
.L_x_8:
[----:B------:R-:W-:Y:S02]  /*0520*/  ISETP.GE.AND P0, PT, R5, R0, PT ;  /* 0x000000000500720c */ /* 0x000fe40003f06270 */
[----:B------:R-:W-:-:S13]  /*0530*/  ISETP.LT.AND P1, PT, R4, R7, PT ;  /* 0x000000070400720c */ /* 0x000fda0003f21270 */
[----:B------:R-:W-:Y:S05]  /*0540*/  @!P0 BRA P1, `(.L_x_11) ;  /* 0xfffffffc00988947 */ /* 0x000fea000083ffff */
[----:B------:R-:W-:Y:S05]  /*0550*/  EXIT ;  /* 0x000000000000794d */ /* 0x000fea0003800000 */
.L_x_12:
        /* <DEDUP_REMOVED lines=10> */
.L_x_47:


//--------------------- .text.get_n_ops           --------------------------
	.section	.text.get_n_ops,"ax",@progbits
	.align	128
        .global         get_n_ops
        .type           get_n_ops,@function
        .size           get_n_ops,(.L_x_44 - get_n_ops)
        .other          get_n_ops,@"STO_CUDA_ENTRY STV_DEFAULT"
get_n_ops:
.text.get_n_ops:
[----:B------:R-:W-:Y:S08]  /*0000*/  LDC R1, c[0x0][0x37c] ;  /* 0x0000df00ff017b82 */ /* 0x000ff00000000800 */
[----:B------:R-:W0:Y:S01]  /*0010*/  S2UR UR6, SR_CTAID.Z ;  /* 0x00000000000679c3 */ /* 0x000e220000002700 */
[----:B------:R-:W1:Y:S01]  /*0020*/  S2R R12, SR_TID.Y ;  /* 0x00000000000c7919 */ /* 0x000e620000002200 */
[----:B------:R-:W2:Y:S01]  /*0030*/  LDCU UR7, c[0x0][0x370] ;  /* 0x00006e00ff0777ac */ /* 0x000ea20008000800 */
[----:B------:R-:W1:Y:S01]  /*0040*/  S2R R5, SR_TID.Z ;  /* 0x0000000000057919 */ /* 0x000e620000002300 */
[----:B------:R-:W0:Y:S04]  /*0050*/  LDCU UR8, c[0x0][0x374] ;  /* 0x00006e80ff0877ac */ /* 0x000e280008000800 */
[----:B------:R-:W3:Y:S01]  /*0060*/  S2UR UR5, SR_CTAID.Y ;  /* 0x00000000000579c3 */ /* 0x000ee20000002600 */
[----:B------:R-:W4:Y:S01]  /*0070*/  S2R R13, SR_TID.X ;  /* 0x00000000000d7919 */ /* 0x000f220000002100 */
[----:B------:R-:W5:Y:S01]  /*0080*/  LDCU UR9, c[0x0][0x360] ;  /* 0x00006c00ff0977ac */ /* 0x000f620008000800 */
[----:B------:R-:W1:Y:S05]  /*0090*/  LDCU UR10, c[0x0][0x364] ;  /* 0x00006c80ff0a77ac */ /* 0x000e6a0008000800 */
[----:B------:R-:W2:Y:S08]  /*00a0*/  S2UR UR4, SR_CTAID.X ;  /* 0x00000000000479c3 */ /* 0x000eb00000002500 */
[----:B------:R-:W4:Y:S01]  /*00b0*/  LDC R3, c[0x0][0x368] ;  /* 0x0000da00ff037b82 */ /* 0x000f220000000800 */
[----:B0-----:R-:W-:-:S07]  /*00c0*/  UIMAD UR6, UR6, UR8, URZ ;  /* 0x00000008060672a4 */ /* 0x001fce000f8e02ff */
[----:B------:R-:W0:Y:S01]  /*00d0*/  LDC R7, c[0x0][0x3a8] ;  /* 0x0000ea00ff077b82 */ /* 0x000e220000000800 */
[----:B---3--:R-:W-:-:S03]  /*00e0*/  UIADD3 UR6, UP0, UPT, UR6, UR5, URZ ;  /* 0x0000000506067290 */ /* 0x008fc6000ff1e0ff */
[----:B------:R-:W-:Y:S01]  /*00f0*/  UMOV UR5, URZ ;  /* 0x000000ff00057c82 */ /* 0x000fe20008000000 */
[----:B------:R-:W-:Y:S01]  /*0100*/  UIADD3.X UR8, UPT, UPT, URZ, URZ, URZ, UP0, !UPT ;  /* 0x000000ffff087290 */ /* 0x000fe200087fe4ff */
[----:B-1----:R-:W-:Y:S01]  /*0110*/  IMAD R12, R5, UR10, R12 ;  /* 0x0000000a050c7c24 */ /* 0x002fe2000f8e020c */
[----:B--2---:R-:W-:Y:S02]  /*0120*/  UIMAD.WIDE.U32 UR4, UR7, UR6, UR4 ;  /* 0x00000006070472a5 */ /* 0x004fe4000f8e0004 */
[----:B-----5:R-:W-:Y:S02]  /*0130*/  UIMAD UR6, UR9, UR10, URZ ;  /* 0x0000000a090672a4 */ /* 0x020fe4000f8e02ff */
[----:B----4-:R-:W-:Y:S01]  /*0140*/  IMAD R12, R12, UR9, R13 ;  /* 0x000000090c0c7c24 */ /* 0x010fe2000f8e020d */
[----:B------:R-:W-:Y:S01]  /*0150*/  UIMAD UR8, UR8, UR7, URZ ;  /* 0x00000007080872a4 */ /* 0x000fe2000f8e02ff */
[----:B------:R-:W-:-:S03]  /*0160*/  IMAD.MOV.U32 R13, RZ, RZ, RZ ;  /* 0x000000ffff0d7224 */ /* 0x000fc600078e00ff */
[----:B------:R-:W-:Y:S01]  /*0170*/  UIADD3 UR5, UPT, UPT, UR5, UR8, URZ ;  /* 0x0000000805057290 */ /* 0x000fe2000fffe0ff */
[----:B------:R-:W-:-:S04]  /*0180*/  IMAD R3, R3, UR6, RZ ;  /* 0x0000000603037c24 */ /* 0x000fc8000f8e02ff */
[----:B------:R-:W-:Y:S01]  /*0190*/  IMAD.WIDE.U32 R12, R3, UR4, R12 ;  /* 0x00000004030c7c25 */ /* 0x000fe2000f8e000c */
[----:B0-----:R-:W-:-:S03]  /*01a0*/  SHF.R.S32.HI R25, RZ, 0x1f, R7 ;  /* 0x0000001fff197819 */ /* 0x001fc60000011407 */
[----:B------:R-:W-:Y:S01]  /*01b0*/  IMAD R3, R3, UR5, RZ ;  /* 0x0000000503037c24 */ /* 0x000fe2000f8e02ff */
[----:B------:R-:W-:-:S03]  /*01c0*/  ISETP.GE.U32.AND P0, PT, R12, R7, PT ;  /* 0x000000070c00720c */ /* 0x000fc60003f06070 */
[----:B------:R-:W-:-:S05]  /*01d0*/  IMAD.IADD R8, R13, 0x1, R3 ;  /* 0x000000010d087824 */ /* 0x000fca00078e0203 */
[----:B------:R-:W-:-:S13]  /*01e0*/  ISETP.GE.U32.AND.EX P0, PT, R8, R25, PT, P0 ;  /* 0x000000190800720c */ /* 0x000fda0003f06100 */
[----:B------:R-:W-:Y:S05]  /*01f0*/  @P0 EXIT ;  /* 0x000000000000094d */ /* 0x000fea0003800000 */
[----:B------:R-:W-:Y:S01]  /*0200*/  SHF.R.S32.HI R3, RZ, 0x1, R7 ;  /* 0x00000001ff037819 */ /* 0x000fe20000011407 */
[----:B------:R-:W0:Y:S01]  /*0210*/  LDCU.64 UR4, c[0x0][0x380] ;  /* 0x00007000ff0477ac */ /* 0x000e220008000a00 */
[----:B------:R-:W-:Y:S02]  /*0220*/  LOP3.LUT R0, R7, 0x1, RZ, 0xc0, !PT ;  /* 0x0000000107007812 */ /* 0x000fe400078ec0ff */
[C---:B------:R-:W-:Y:S02]  /*0230*/  ISETP.GE.U32.AND P0, PT, R12.reuse, R3, PT ;  /* 0x000000030c00720c */ /* 0x040fe40003f06070 */
[----:B------:R-:W-:Y:S02]  /*0240*/  SHF.R.S32.HI R3, RZ, 0x1f, R3 ;  /* 0x0000001fff037819 */ /* 0x000fe40000011403 */
[----:B------:R-:W-:Y:S02]  /*0250*/  SHF.L.U32 R16, R12, 0x2, RZ ;  /* 0x000000020c107819 */ /* 0x000fe400000006ff */
[----:B------:R-:W-:-:S04]  /*0260*/  ISETP.GE.U32.AND.EX P0, PT, R8, R3, PT, P0 ;  /* 0x000000030800720c */ /* 0x000fc80003f06100 */
[----:B------:R-:W-:Y:S02]  /*0270*/  ISETP.NE.U32.AND P0, PT, R0, 0x1, P0 ;  /* 0x000000010000780c */ /* 0x000fe40000705070 */
[----:B------:R-:W-:Y:S02]  /*0280*/  LEA.HI R0, R7, R7, RZ, 0x1 ;  /* 0x0000000707007211 */ /* 0x000fe400078f08ff */
[----:B0-----:R-:W-:Y:S02]  /*0290*/  IADD3 R10, P1, PT, R16, UR4, RZ ;  /* 0x00000004100a7c10 */ /* 0x001fe4000ff3e0ff */
[----:B------:R-:W-:-:S05]  /*02a0*/  SHF.R.S32.HI R0, RZ, 0x1, R0 ;  /* 0x00000001ff007819 */ /* 0x000fca0000011400 */
[----:B------:R-:W-:Y:S02]  /*02b0*/  VIADD R7, R0, 0xffffffff ;  /* 0xffffffff00077836 */ /* 0x000fe40000000000 */
[----:B------:R-:W-:Y:S01]  /*02c0*/  @!P0 IMAD.MOV R7, RZ, RZ, R0 ;  /* 0x000000ffff078224 */ /* 0x000fe200078e0200 */
[----:B------:R-:W-:-:S04]  /*02d0*/  SHF.L.U64.HI R0, R12, 0x2, R8 ;  /* 0x000000020c007819 */ /* 0x000fc80000010208 */
[----:B------:R-:W-:Y:S02]  /*02e0*/  ISETP.GE.AND P0, PT, R7, RZ, PT ;  /* 0x000000ff0700720c */ /* 0x000fe40003f06270 */
[----:B------:R-:W-:-:S11]  /*02f0*/  IADD3.X R11, PT, PT, R0, UR5, RZ, P1, !PT ;  /* 0x00000005000b7c10 */ /* 0x000fd60008ffe4ff */
[----:B------:R-:W-:Y:S05]  /*0300*/  @!P0 EXIT ;  /* 0x000000000000894d */ /* 0x000fea0003800000 */
[----:B------:R-:W0:Y:S01]  /*0310*/  LDCU.64 UR6, c[0x0][0x390] ;  /* 0x00007200ff0677ac */ /* 0x000e220008000a00 */
[----:B------:R-:W1:Y:S01]  /*0320*/  LDC.64 R14, c[0x0][0x388] ;  /* 0x0000e200ff0e7b82 */ /* 0x000e620000000a00 */
[----:B------:R-:W2:Y:S01]  /*0330*/  LDCU.64 UR4, c[0x0][0x358] ;  /* 0x00006b00ff0477ac */ /* 0x000ea20008000a00 */
[----:B0-----:R-:W-:-:S04]  /*0340*/  IADD3 R16, P0, PT, R16, UR6, RZ ;  /* 0x0000000610107c10 */ /* 0x001fc8000ff1e0ff */
[----:B------:R-:W-:Y:S01]  /*0350*/  IADD3.X R17, PT, PT, R0, UR7, RZ, P0, !PT ;  /* 0x0000000700117c10 */ /* 0x000fe200087fe4ff */
[----:B--2---:R-:W1:Y:S04]  /*0360*/  LDG.E R6, desc[UR4][R10.64] ;  /* 0x000000040a067981 */ /* 0x004e68000c1e1900 */
[----:B------:R0:W5:Y:S04]  /*0370*/  LDG.E R5, desc[UR4][R10.64+0x4] ;  /* 0x000004040a057981 */ /* 0x000168000c1e1900 */
[----:B------:R0:W5:Y:S01]  /*0380*/  LDG.E R4, desc[UR4][R16.64] ;  /* 0x0000000410047981 */ /* 0x000162000c1e1900 */
[----:B------:R-:W-:-:S02]  /*0390*/  IMAD.MOV.U32 R3, RZ, RZ, RZ ;  /* 0x000000ffff037224 */ /* 0x000fc400078e00ff */
[----:B01----:R-:W-:-:S07]  /*03a0*/  IMAD.WIDE R14, R6, 0x4, R14 ;  /* 0x00000004060e7825 */ /* 0x003fce00078e020e */
.L_x_25:
[----:B0----5:R0:W5:Y:S01]  /*03b0*/  LDG.E R2, desc[UR4][R14.64] ;  /* 0x000000040e027981 */ /* 0x021162000c1e1900 */
[C---:B------:R-:W-:Y:S01]  /*03c0*/  IADD3 R22, P0, PT, R3.reuse, R12, RZ ;  /* 0x0000000c03167210 */ /* 0x040fe20007f1e0ff */
[----:B------:R-:W1:Y:S01]  /*03d0*/  LDC R0, c[0x0][0x3a8] ;  /* 0x0000ea00ff007b82 */ /* 0x000e620000000800 */
[----:B------:R-:W-:Y:S01]  /*03e0*/  BSSY.RECONVERGENT B0, `(.L_x_13) ;  /* 0x000001f000007945 */ /* 0x000fe20003800200 */
[C---:B------:R-:W-:Y:S01]  /*03f0*/  ISETP.NE.AND P2, PT, R3.reuse, R7, PT ;  /* 0x000000070300720c */ /* 0x040fe20003f45270 */
[----:B------:R-:W-:Y:S02]  /*0400*/  VIADD R3, R3, 0x1 ;  /* 0x0000000103037836 */ /* 0x000fe40000000000 */
[----:B------:R-:W-:-:S05]  /*0410*/  IMAD.X R24, RZ, RZ, R8, P0 ;  /* 0x000000ffff187224 */ /* 0x000fca00000e0608 */
[----:B------:R-:W-:-:S04]  /*0420*/  LOP3.LUT R9, R24, R25, RZ, 0xfc, !PT ;  /* 0x0000001918097212 */ /* 0x000fc800078efcff */
[----:B------:R-:W-:-:S13]  /*0430*/  ISETP.NE.U32.AND P0, PT, R9, RZ, PT ;  /* 0x000000ff0900720c */ /* 0x000fda0003f05070 */
[----:B0-----:R-:W-:Y:S05]  /*0440*/  @P0 BRA `(.L_x_14) ;  /* 0x0000000000500947 */ /* 0x001fea0003800000 */
[----:B------:R-:W0:Y:S02]  /*0450*/  LDCU UR6, c[0x0][0x3a8] ;  /* 0x00007500ff0677ac */ /* 0x000e240008000800 */
[----:B0-----:R-:W0:Y:S01]  /*0460*/  I2F.U32.RP R9, UR6 ;  /* 0x0000000600097d06 */ /* 0x001e220008209000 */
[----:B------:R-:W-:-:S07]  /*0470*/  ISETP.NE.U32.AND P1, PT, RZ, UR6, PT ;  /* 0x00000006ff007c0c */ /* 0x000fce000bf25070 */
[----:B0-----:R-:W0:Y:S02]  /*0480*/  MUFU.RCP R9, R9 ;  /* 0x0000000900097308 */ /* 0x001e240000001000 */
[----:B0-----:R-:W-:-:S06]  /*0490*/  VIADD R10, R9, 0xffffffe ;  /* 0x0ffffffe090a7836 */ /* 0x001fcc0000000000 */
[----:B------:R0:W2:Y:S02]  /*04a0*/  F2I.FTZ.U32.TRUNC.NTZ R11, R10 ;  /* 0x0000000a000b7305 */ /* 0x0000a4000021f000 */
[----:B0-----:R-:W-:Y:S01]  /*04b0*/  IMAD.MOV.U32 R10, RZ, RZ, RZ ;  /* 0x000000ffff0a7224 */ /* 0x001fe200078e00ff */
[----:B--2---:R-:W-:-:S05]  /*04c0*/  IADD3 R17, PT, PT, RZ, -R11, RZ ;  /* 0x8000000bff117210 */ /* 0x004fca0007ffe0ff */
[----:B------:R-:W-:-:S04]  /*04d0*/  IMAD R17, R17, UR6, RZ ;  /* 0x0000000611117c24 */ /* 0x000fc8000f8e02ff */
[----:B------:R-:W-:-:S04]  /*04e0*/  IMAD.HI.U32 R11, R11, R17, R10 ;  /* 0x000000110b0b7227 */ /* 0x000fc800078e000a */
[----:B------:R-:W-:Y:S02]  /*04f0*/  IMAD.MOV.U32 R17, RZ, RZ, RZ ;  /* 0x000000ffff117224 */ /* 0x000fe400078e00ff */
[----:B------:R-:W-:-:S04]  /*0500*/  IMAD.HI.U32 R11, R11, R22, RZ ;  /* 0x000000160b0b7227 */ /* 0x000fc800078e00ff */
[----:B------:R-:W-:-:S04]  /*0510*/  IMAD.MOV R11, RZ, RZ, -R11 ;  /* 0x000000ffff0b7224 */ /* 0x000fc800078e0a0b */
[----:B------:R-:W-:-:S05]  /*0520*/  IMAD R16, R11, UR6, R22 ;  /* 0x000000060b107c24 */ /* 0x000fca000f8e0216 */
[----:B------:R-:W-:-:S13]  /*0530*/  ISETP.GE.U32.AND P0, PT, R16, UR6, PT ;  /* 0x0000000610007c0c */ /* 0x000fda000bf06070 */
[----:B------:R-:W-:-:S05]  /*0540*/  @P0 VIADD R16, R16, -UR6 ;  /* 0x8000000610100c36 */ /* 0x000fca0008000000 */
[----:B------:R-:W-:-:S13]  /*0550*/  ISETP.GE.U32.AND P0, PT, R16, UR6, PT ;  /* 0x0000000610007c0c */ /* 0x000fda000bf06070 */
[----:B------:R-:W-:Y:S02]  /*0560*/  @P0 IADD3 R16, PT, PT, R16, -UR6, RZ ;  /* 0x8000000610100c10 */ /* 0x000fe4000fffe0ff */
[----:B------:R-:W-:Y:S01]  /*0570*/  @!P1 LOP3.LUT R16, RZ, UR6, RZ, 0x33, !PT ;  /* 0x00000006ff109c12 */ /* 0x000fe2000f8e33ff */
[----:B------:R-:W-:Y:S06]  /*0580*/  BRA `(.L_x_15) ;  /* 0x0000000000107947 */ /* 0x000fec0003800000 */
.L_x_14:
[----:B------:R-:W-:-:S07]  /*0590*/  MOV R10, 0x5b0 ;  /* 0x000005b0000a7802 */ /* 0x000fce0000000f00 */
[----:B-1---5:R-:W-:Y:S05]  /*05a0*/  CALL.REL.NOINC `($__internal_0_$__cuda_sm20_rem_u64) ;  /* 0x00000004008c7944 */ /* 0x022fea0003c00000 */
[----:B------:R-:W-:Y:S02]  /*05b0*/  IMAD.MOV.U32 R16, RZ, RZ, R18 ;  /* 0x000000ffff107224 */ /* 0x000fe400078e0012 */
[----:B------:R-:W-:-:S07]  /*05c0*/  IMAD.MOV.U32 R17, RZ, RZ, R19 ;  /* 0x000000ffff117224 */ /* 0x000fce00078e0013 */
.L_x_15:
[----:B------:R-:W-:Y:S05]  /*05d0*/  BSYNC.RECONVERGENT B0 ;  /* 0x0000000000007941 */ /* 0x000fea0003800200 */
.L_x_13:
[----:B------:R-:W0:Y:S01]  /*05e0*/  LDCU.64 UR6, c[0x0][0x380] ;  /* 0x00007000ff0677ac */ /* 0x000e220008000a00 */
[----:B------:R-:W2:Y:S01]  /*05f0*/  LDC R18, c[0x0][0x3a8] ;  /* 0x0000ea00ff127b82 */ /* 0x000ea20000000800 */
[----:B0-----:R-:W-:-:S04]  /*0600*/  LEA R10, P0, R16, UR6, 0x2 ;  /* 0x00000006100a7c11 */ /* 0x001fc8000f8010ff */
[----:B------:R-:W-:Y:S02]  /*0610*/  LEA.HI.X R11, R16, UR7, R17, 0x2, P0 ;  /* 0x00000007100b7c11 */ /* 0x000fe400080f1411 */
[----:B------:R-:W-:Y:S01]  /*0620*/  IADD3 R22, P0, PT, R22, 0x1, RZ ;  /* 0x0000000116167810 */ /* 0x000fe20007f1e0ff */
[----:B------:R-:W-:Y:S02]  /*0630*/  BSSY.RECONVERGENT B0, `(.L_x_16) ;  /* 0x0000022000007945 */ /* 0x000fe40003800200 */
[----:B------:R0:W5:Y:S01]  /*0640*/  LDG.E R9, desc[UR4][R10.64] ;  /* 0x000000040a097981 */ /* 0x000162000c1e1900 */
[----:B------:R-:W-:Y:S02]  /*0650*/  IADD3.X R24, PT, PT, RZ, R24, RZ, P0, !PT ;  /* 0x00000018ff187210 */ /* 0x000fe400007fe4ff */
[----:B--2---:R-:W-:-:S04]  /*0660*/  ISETP.NE.U32.AND P0, PT, R22, R18, PT ;  /* 0x000000121600720c */ /* 0x004fc80003f05070 */
[----:B------:R-:W-:Y:S01]  /*0670*/  ISETP.NE.AND.EX P0, PT, R24, R25, PT, P0 ;  /* 0x000000191800720c */ /* 0x000fe20003f05300 */
[----:B0-----:R-:W-:Y:S02]  /*0680*/  IMAD.MOV.U32 R10, RZ, RZ, R18 ;  /* 0x000000ffff0a7224 */ /* 0x001fe400078e0012 */
[----:B------:R-:W-:-:S10]  /*0690*/  IMAD.MOV.U32 R11, RZ, RZ, R25 ;  /* 0x000000ffff0b7224 */ /* 0x000fd400078e0019 */
[----:B------:R-:W-:Y:S05]  /*06a0*/  @!P0 BRA `(.L_x_17) ;  /* 0x0000000000688947 */ /* 0x000fea0003800000 */
[----:B------:R-:W-:-:S04]  /*06b0*/  LOP3.LUT R10, R24, R25, RZ, 0xfc, !PT ;  /* 0x00000019180a7212 */ /* 0x000fc800078efcff */
[----:B------:R-:W-:-:S13]  /*06c0*/  ISETP.NE.U32.AND P0, PT, R10, RZ, PT ;  /* 0x000000ff0a00720c */ /* 0x000fda0003f05070 */
[----:B------:R-:W-:Y:S05]  /*06d0*/  @P0 BRA `(.L_x_18) ;  /* 0x00000000004c0947 */ /* 0x000fea0003800000 */
[----:B------:R-:W0:Y:S01]  /*06e0*/  I2F.U32.RP R19, R18 ;  /* 0x0000001200137306 */ /* 0x000e220000209000 */
[----:B------:R-:W-:Y:S01]  /*06f0*/  IMAD.MOV.U32 R10, RZ, RZ, RZ ;  /* 0x000000ffff0a7224 */ /* 0x000fe200078e00ff */
[----:B------:R-:W-:-:S06]  /*0700*/  ISETP.NE.U32.AND P1, PT, R18, RZ, PT ;  /* 0x000000ff1200720c */ /* 0x000fcc0003f25070 */
[----:B0-----:R-:W0:Y:S02]  /*0710*/  MUFU.RCP R19, R19 ;  /* 0x0000001300137308 */ /* 0x001e240000001000 */
[----:B0-----:R-:W-:-:S06]  /*0720*/  VIADD R20, R19, 0xffffffe ;  /* 0x0ffffffe13147836 */ /* 0x001fcc0000000000 */
[----:B------:R-:W0:Y:S02]  /*0730*/  F2I.FTZ.U32.TRUNC.NTZ R11, R20 ;  /* 0x00000014000b7305 */ /* 0x000e24000021f000 */
[----:B0-----:R-:W-:-:S05]  /*0740*/  IADD3 R21, PT, PT, RZ, -R11, RZ ;  /* 0x8000000bff157210 */ /* 0x001fca0007ffe0ff */
[----:B------:R-:W-:-:S04]  /*0750*/  IMAD R21, R21, R18, RZ ;  /* 0x0000001215157224 */ /* 0x000fc800078e02ff */
[----:B------:R-:W-:-:S06]  /*0760*/  IMAD.HI.U32 R21, R11, R21, R10 ;  /* 0x000000150b157227 */ /* 0x000fcc00078e000a */
[----:B-1----:R-:W-:-:S04]  /*0770*/  IMAD.HI.U32 R0, R21, R22, RZ ;  /* 0x0000001615007227 */ /* 0x002fc800078e00ff */
[----:B------:R-:W-:-:S04]  /*0780*/  IMAD.MOV R11, RZ, RZ, -R0 ;  /* 0x000000ffff0b7224 */ /* 0x000fc800078e0a00 */
[----:B------:R-:W-:Y:S02]  /*0790*/  IMAD R10, R18, R11, R22 ;  /* 0x0000000b120a7224 */ /* 0x000fe400078e0216 */
[----:B------:R-:W-:-:S03]  /*07a0*/  IMAD.MOV.U32 R11, RZ, RZ, RZ ;  /* 0x000000ffff0b7224 */ /* 0x000fc600078e00ff */
[----:B------:R-:W-:-:S13]  /*07b0*/  ISETP.GE.U32.AND P0, PT, R10, R18, PT ;  /* 0x000000120a00720c */ /* 0x000fda0003f06070 */
[----:B------:R-:W-:-:S05]  /*07c0*/  @P0 IMAD.IADD R10, R10, 0x1, -R18 ;  /* 0x000000010a0a0824 */ /* 0x000fca00078e0a12 */
[----:B------:R-:W-:-:S13]  /*07d0*/  ISETP.GE.U32.AND P0, PT, R10, R18, PT ;  /* 0x000000120a00720c */ /* 0x000fda0003f06070 */
[-C--:B------:R-:W-:Y:S02]  /*07e0*/  @P0 IADD3 R10, PT, PT, R10, -R18.reuse, RZ ;  /* 0x800000120a0a0210 */ /* 0x080fe40007ffe0ff */
[----:B------:R-:W-:Y:S01]  /*07f0*/  @!P1 LOP3.LUT R10, RZ, R18, RZ, 0x33, !PT ;  /* 0x00000012ff0a9212 */ /* 0x000fe200078e33ff */
[----:B------:R-:W-:Y:S06]  /*0800*/  BRA `(.L_x_17) ;  /* 0x0000000000107947 */ /* 0x000fec0003800000 */
.L_x_18:
[----:B------:R-:W-:-:S07]  /*0810*/  MOV R10, 0x830 ;  /* 0x00000830000a7802 */ /* 0x000fce0000000f00 */
[----:B-1---5:R-:W-:Y:S05]  /*0820*/  CALL.REL.NOINC `($__internal_0_$__cuda_sm20_rem_u64) ;  /* 0x0000000000ec7944 */ /* 0x022fea0003c00000 */
[----:B------:R-:W-:Y:S02]  /*0830*/  IMAD.MOV.U32 R10, RZ, RZ, R18 ;  /* 0x000000ffff0a7224 */ /* 0x000fe400078e0012 */
[----:B------:R-:W-:-:S07]  /*0840*/  IMAD.MOV.U32 R11, RZ, RZ, R19 ;  /* 0x000000ffff0b7224 */ /* 0x000fce00078e0013 */
.L_x_17:
[----:B------:R-:W-:Y:S05]  /*0850*/  BSYNC.RECONVERGENT B0 ;  /* 0x0000000000007941 */ /* 0x000fea0003800200 */
.L_x_16:
[----:B------:R-:W0:Y:S02]  /*0860*/  LDCU.64 UR6, c[0x0][0x380] ;  /* 0x00007000ff0677ac */ /* 0x000e240008000a00 */
[----:B0-----:R-:W-:-:S04]  /*0870*/  LEA R18, P0, R10, UR6, 0x2 ;  /* 0x000000060a127c11 */ /* 0x001fc8000f8010ff */
[----:B------:R-:W-:-:S05]  /*0880*/  LEA.HI.X R19, R10, UR7, R11, 0x2, P0 ;  /* 0x000000070a137c11 */ /* 0x000fca00080f140b */
[----:B------:R-:W2:Y:S01]  /*0890*/  LDG.E R18, desc[UR4][R18.64] ;  /* 0x0000000412127981 */ /* 0x000ea2000c1e1900 */
[----:B------:R-:W-:Y:S01]  /*08a0*/  BSSY.RECONVERGENT B0, `(.L_x_19) ;  /* 0x0000029000007945 */ /* 0x000fe20003800200 */
[----:B-1----:R-:W-:Y:S01]  /*08b0*/  HFMA2 R0, -RZ, RZ, 0, 0 ;  /* 0x00000000ff007431 */ /* 0x002fe200000001ff */
[----:B------:R-:W-:Y:S02]  /*08c0*/  PLOP3.LUT P0, PT, PT, PT, PT, 0x80, 0x8 ;  /* 0x000000000008781c */ /* 0x000fe40003f0f070 */
[----:B--2--5:R-:W-:-:S04]  /*08d0*/  ISETP.GE.AND P1, PT, R9, R18, PT ;  /* 0x000000120900720c */ /* 0x024fc80003f26270 */
[----:B------:R-:W-:-:S13]  /*08e0*/  ISETP.GE.OR P1, PT, R6, R5, P1 ;  /* 0x000000050600720c */ /* 0x000fda0000f26670 */
[----:B------:R-:W-:Y:S05]  /*08f0*/  @P1 BRA `(.L_x_20) ;  /* 0x00000000008c1947 */ /* 0x000fea0003800000 */
[----:B------:R-:W0:Y:S02]  /*0900*/  LDC.64 R10, c[0x0][0x388] ;  /* 0x0000e200ff0a7b82 */ /* 0x000e240000000a00 */
[----:B0-----:R-:W-:-:S05]  /*0910*/  IMAD.WIDE R10, R9, 0x4, R10 ;  /* 0x00000004090a7825 */ /* 0x001fca00078e020a */
[----:B------:R0:W5:Y:S01]  /*0920*/  LDG.E R21, desc[UR4][R10.64] ;  /* 0x000000040a157981 */ /* 0x000162000c1e1900 */
[----:B------:R-:W-:Y:S01]  /*0930*/  BSSY.RECONVERGENT B1, `(.L_x_21) ;  /* 0x000001e000017945 */ /* 0x000fe20003800200 */
[----:B------:R-:W-:Y:S02]  /*0940*/  IMAD.MOV.U32 R19, RZ, RZ, RZ ;  /* 0x000000ffff137224 */ /* 0x000fe400078e00ff */
[----:B------:R-:W-:Y:S02]  /*0950*/  IMAD.MOV.U32 R20, RZ, RZ, R6 ;  /* 0x000000ffff147224 */ /* 0x000fe400078e0006 */
[----:B------:R-:W-:-:S07]  /*0960*/  IMAD.MOV.U32 R0, RZ, RZ, RZ ;  /* 0x000000ffff007224 */ /* 0x000fce00078e00ff */
.L_x_24:
[----:B------:R-:W-:Y:S02]  /*0970*/  IADD3 R22, PT, PT, R20, 0x1, RZ ;  /* 0x0000000114167810 */ /* 0x000fe40007ffe0ff */
[----:B-----5:R-:W-:Y:S02]  /*0980*/  ISETP.GT.AND P1, PT, R2, R21, PT ;  /* 0x000000150200720c */ /* 0x020fe40003f24270 */
[C---:B------:R-:W-:Y:S02]  /*0990*/  ISETP.GE.AND P0, PT, R22.reuse, R5, PT ;  /* 0x000000051600720c */ /* 0x040fe40003f06270 */
[----:B------:R-:W-:Y:S02]  /*09a0*/  SEL R20, R22, R20, !P1 ;  /* 0x0000001416147207 */ /* 0x000fe40004800000 */
[CC--:B------:R-:W-:Y:S02]  /*09b0*/  ISETP.GT.OR P0, PT, R2.reuse, R21.reuse, P0 ;  /* 0x000000150200720c */ /* 0x0c0fe40000704670 */
[----:B------:R-:W-:-:S11]  /*09c0*/  ISETP.NE.AND P1, PT, R2, R21, PT ;  /* 0x000000150200720c */ /* 0x000fd60003f25270 */
[----:B01----:R-:W0:Y:S02]  /*09d0*/  @!P0 LDC.64 R10, c[0x0][0x388] ;  /* 0x0000e200ff0a8b82 */ /* 0x003e240000000a00 */
[----:B0-----:R-:W-:-:S05]  /*09e0*/  @!P0 IMAD.WIDE R10, R20, 0x4, R10 ;  /* 0x00000004140a8825 */ /* 0x001fca00078e020a */
[----:B------:R0:W5:Y:S01]  /*09f0*/  @!P0 LDG.E R2, desc[UR4][R10.64] ;  /* 0x000000040a028981 */ /* 0x000162000c1e1900 */
[----:B------:R-:W-:Y:S01]  /*0a00*/  BSSY.RECONVERGENT B2, `(.L_x_22) ;  /* 0x000000b000027945 */ /* 0x000fe20003800200 */
[----:B------:R-:W-:Y:S01]  /*0a10*/  ISETP.LT.AND P3, PT, R20, R5, PT ;  /* 0x000000051400720c */ /* 0x000fe20003f61270 */
[----:B------:R-:W-:Y:S02]  /*0a20*/  VIADD R22, R0, 0x1 ;  /* 0x0000000100167836 */ /* 0x000fe40000000000 */
[----:B------:R-:W-:Y:S10]  /*0a30*/  @!P0 BRA `(.L_x_23) ;  /* 0x00000000001c8947 */ /* 0x000ff40003800000 */
[----:B------:R-:W-:Y:S02]  /*0a40*/  IMAD.MOV.U32 R23, RZ, RZ, R9 ;  /* 0x000000ffff177224 */ /* 0x000fe400078e0009 */
[----:B------:R-:W-:-:S05]  /*0a50*/  VIADD R9, R9, 0x1 ;  /* 0x0000000109097836 */ /* 0x000fca0000000000 */
[----:B------:R-:W-:-:S13]  /*0a60*/  ISETP.GE.AND P0, PT, R9, R18, PT ;  /* 0x000000120900720c */ /* 0x000fda0003f06270 */
[----:B------:R-:W-:Y:S05]  /*0a70*/  @P0 BRA `(.L_x_23) ;  /* 0x00000000000c0947 */ /* 0x000fea0003800000 */
[----:B0-----:R-:W0:Y:S02]  /*0a80*/  LDC.64 R10, c[0x0][0x388] ;  /* 0x0000e200ff0a7b82 */ /* 0x001e240000000a00 */
[----:B0-----:R-:W-:-:S05]  /*0a90*/  IMAD.WIDE R10, R23, 0x4, R10 ;  /* 0x00000004170a7825 */ /* 0x001fca00078e020a */
[----:B------:R1:W5:Y:S02]  /*0aa0*/  LDG.E R21, desc[UR4][R10.64+0x4] ;  /* 0x000004040a157981 */ /* 0x000364000c1e1900 */
.L_x_23:
[----:B------:R-:W-:Y:S05]  /*0ab0*/  BSYNC.RECONVERGENT B2 ;  /* 0x0000000000027941 */ /* 0x000fea0003800200 */
.L_x_22:
[----:B------:R-:W-:Y:S02]  /*0ac0*/  ISETP.GE.AND P0, PT, R9, R18, PT ;  /* 0x000000120900720c */ /* 0x000fe40003f06270 */
[----:B------:R-:W-:Y:S02]  /*0ad0*/  @P1 IADD3 R22, PT, PT, R0, RZ, RZ ;  /* 0x000000ff00161210 */ /* 0x000fe40007ffe0ff */
[----:B------:R-:W-:-:S03]  /*0ae0*/  SEL R19, R19, 0x1, P1 ;  /* 0x0000000113137807 */ /* 0x000fc60000800000 */
[----:B------:R-:W-:-:S06]  /*0af0*/  IMAD.MOV.U32 R0, RZ, RZ, R22 ;  /* 0x000000ffff007224 */ /* 0x000fcc00078e0016 */
[----:B------:R-:W-:Y:S05]  /*0b00*/  @!P0 BRA P3, `(.L_x_24) ;  /* 0xfffffffc00988947 */ /* 0x000fea000183ffff */
[----:B------:R-:W-:Y:S05]  /*0b10*/  BSYNC.RECONVERGENT B1 ;  /* 0x0000000000017941 */ /* 0x000fea0003800200 */
.L_x_21:
[----:B------:R-:W-:-:S13]  /*0b20*/  ISETP.EQ.AND P0, PT, R19, RZ, PT ;  /* 0x000000ff1300720c */ /* 0x000fda0003f02270 */
.L_x_20:
[----:B------:R-:W-:Y:S05]  /*0b30*/  BSYNC.RECONVERGENT B0 ;  /* 0x0000000000007941 */ /* 0x000fea0003800200 */
.L_x_19:
[----:B01----:R-:W0:Y:S01]  /*0b40*/  @!P0 LDC.64 R10, c[0x0][0x398] ;  /* 0x0000e600ff0a8b82 */ /* 0x003e220000000a00 */
[----:B-----5:R-:W-:-:S07]  /*0b50*/  @!P0 VIADD R2, R4, 0x1 ;  /* 0x0000000104028836 */ /* 0x020fce0000000000 */
[----:B------:R-:W1:Y:S01]  /*0b60*/  @!P0 LDC.64 R18, c[0x0][0x3a0] ;  /* 0x0000e800ff128b82 */ /* 0x000e620000000a00 */
[----:B0-----:R-:W-:-:S05]  /*0b70*/  @!P0 IMAD.WIDE R10, R4, 0x4, R10 ;  /* 0x00000004040a8825 */ /* 0x001fca00078e020a */
[----:B------:R0:W-:Y:S01]  /*0b80*/  @!P0 STG.E desc[UR4][R10.64], R16 ;  /* 0x000000100a008986 */ /* 0x0001e2000c101904 */
[----:B-1----:R-:W-:-:S04]  /*0b90*/  @!P0 IMAD.WIDE R18, R4, 0x4, R18 ;  /* 0x0000000404128825 */ /* 0x002fc800078e0212 */
[----:B------:R-:W-:Y:S01]  /*0ba0*/  @!P0 IMAD.MOV.U32 R4, RZ, RZ, R2 ;  /* 0x000000ffff048224 */ /* 0x000fe200078e0002 */
[----:B------:R0:W-:Y:S01]  /*0bb0*/  @!P0 STG.E desc[UR4][R18.64], R0 ;  /* 0x0000000012008986 */ /* 0x0001e2000c101904 */
[----:B------:R-:W-:Y:S05]  /*0bc0*/  @P2 BRA `(.L_x_25) ;  /* 0xfffffff400f82947 */ /* 0x000fea000383ffff */
[----:B------:R-:W-:Y:S05]  /*0bd0*/  EXIT ;  /* 0x000000000000794d */ /* 0x000fea0003800000 */
        .weak           $__internal_0_$__cuda_sm20_rem_u64
        .type           $__internal_0_$__cuda_sm20_rem_u64,@function
        .size           $__internal_0_$__cuda_sm20_rem_u64,(.L_x_44 - $__internal_0_$__cuda_sm20_rem_u64)
$__internal_0_$__cuda_sm20_rem_u64:
[----:B------:R-:W-:Y:S01]  /*0be0*/  MOV R26, R0 ;  /* 0x00000000001a7202 */ /* 0x000fe20000000f00 */
[----:B------:R-:W-:-:S05]  /*0bf0*/  IMAD.MOV.U32 R27, RZ, RZ, R25 ;  /* 0x000000ffff1b7224 */ /* 0x000fca00078e0019 */
[----:B------:R-:W0:Y:S08]  /*0c00*/  I2F.U64.RP R26, R26 ;  /* 0x0000001a001a7312 */ /* 0x000e300000309000 */
[----:B0-----:R-:W0:Y:S02]  /*0c10*/  MUFU.RCP R11, R26 ;  /* 0x0000001a000b7308 */ /* 0x001e240000001000 */
[----:B0-----:R-:W-:-:S06]  /*0c20*/  VIADD R18, R11, 0x1ffffffe ;  /* 0x1ffffffe0b127836 */ /* 0x001fcc0000000000 */
[----:B------:R-:W0:Y:S02]  /*0c30*/  F2I.U64.TRUNC R18, R18 ;  /* 0x0000001200127311 */ /* 0x000e24000020d800 */
[----:B0-----:R-:W-:-:S04]  /*0c40*/  IMAD.WIDE.U32 R20, R18, R0, RZ ;  /* 0x0000000012147225 */ /* 0x001fc800078e00ff */
[----:B------:R-:W-:Y:S01]  /*0c50*/  IMAD R21, R18, R25, R21 ;  /* 0x0000001912157224 */ /* 0x000fe200078e0215 */
[----:B------:R-:W-:-:S03]  /*0c60*/  IADD3 R11, P0, PT, RZ, -R20, RZ ;  /* 0x80000014ff0b7210 */ /* 0x000fc60007f1e0ff */
[----:B------:R-:W-:Y:S02]  /*0c70*/  IMAD R21, R19, R0, R21 ;  /* 0x0000000013157224 */ /* 0x000fe400078e0215 */
[----:B------:R-:W-:-:S04]  /*0c80*/  IMAD.HI.U32 R20, R18, R11, RZ ;  /* 0x0000000b12147227 */ /* 0x000fc800078e00ff */
[----:B------:R-:W-:Y:S01]  /*0c90*/  IMAD.X R23, RZ, RZ, ~R21, P0 ;  /* 0x000000ffff177224 */ /* 0x000fe200000e0e15 */
[----:B------:R-:W-:-:S03]  /*0ca0*/  MOV R21, R18 ;  /* 0x0000001200157202 */ /* 0x000fc60000000f00 */
[----:B------:R-:W-:-:S04]  /*0cb0*/  IMAD.WIDE.U32 R20, P0, R18, R23, R20 ;  /* 0x0000001712147225 */ /* 0x000fc80007800014 */
[----:B------:R-:W-:-:S04]  /*0cc0*/  IMAD.HI.U32 R20, P1, R19, R11, R20 ;  /* 0x0000000b13147227 */ /* 0x000fc80007820014 */
[CC--:B------:R-:W-:Y:S02]  /*0cd0*/  IMAD R21, R19.reuse, R23.reuse, RZ ;  /* 0x0000001713157224 */ /* 0x0c0fe400078e02ff */
[----:B------:R-:W-:-:S03]  /*0ce0*/  IMAD.HI.U32 R11, R19, R23, RZ ;  /* 0x00000017130b7227 */ /* 0x000fc600078e00ff */
[----:B------:R-:W-:Y:S01]  /*0cf0*/  IADD3 R21, P3, PT, R21, R20, RZ ;  /* 0x0000001415157210 */ /* 0x000fe20007f7e0ff */
[----:B------:R-:W-:-:S04]  /*0d00*/  IMAD.X R11, R11, 0x1, R19, P0 ;  /* 0x000000010b0b7824 */ /* 0x000fc800000e0613 */
[----:B------:R-:W-:Y:S01]  /*0d10*/  IMAD.WIDE.U32 R18, R21, R0, RZ ;  /* 0x0000000015127225 */ /* 0x000fe200078e00ff */
[----:B------:R-:W-:-:S03]  /*0d20*/  IADD3.X R11, PT, PT, RZ, RZ, R11, P3, P1 ;  /* 0x000000ffff0b7210 */ /* 0x000fc60001fe240b */
[----:B------:R-:W-:Y:S01]  /*0d30*/  IMAD R20, R21, R25, R19 ;  /* 0x0000001915147224 */ /* 0x000fe200078e0213 */
[----:B------:R-:W-:-:S03]  /*0d40*/  IADD3 R19, P0, PT, RZ, -R18, RZ ;  /* 0x80000012ff137210 */ /* 0x000fc60007f1e0ff */
[----:B------:R-:W-:Y:S02]  /*0d50*/  IMAD R18, R11, R0, R20 ;  /* 0x000000000b127224 */ /* 0x000fe400078e0214 */
[----:B------:R-:W-:-:S04]  /*0d60*/  IMAD.HI.U32 R20, R21, R19, RZ ;  /* 0x0000001315147227 */ /* 0x000fc800078e00ff */
[----:B------:R-:W-:-:S04]  /*0d70*/  IMAD.X R18, RZ, RZ, ~R18, P0 ;  /* 0x000000ffff127224 */ /* 0x000fc800000e0e12 */
[----:B------:R-:W-:-:S04]  /*0d80*/  IMAD.WIDE.U32 R20, P0, R21, R18, R20 ;  /* 0x0000001215147225 */ /* 0x000fc80007800014 */
[----:B------:R-:W-:-:S04]  /*0d90*/  IMAD.HI.U32 R21, P1, R11, R19, R20 ;  /* 0x000000130b157227 */ /* 0x000fc80007820014 */
[----:B------:R-:W-:Y:S02]  /*0da0*/  HFMA2 R19, -RZ, RZ, 0, 0 ;  /* 0x00000000ff137431 */ /* 0x000fe400000001ff */
[CC--:B------:R-:W-:Y:S02]  /*0db0*/  IMAD R20, R11.reuse, R18.reuse, RZ ;  /* 0x000000120b147224 */ /* 0x0c0fe400078e02ff */
[----:B------:R-:W-:-:S03]  /*0dc0*/  IMAD.HI.U32 R18, R11, R18, RZ ;  /* 0x000000120b127227 */ /* 0x000fc600078e00ff */
[----:B------:R-:W-:Y:S01]  /*0dd0*/  IADD3 R21, P3, PT, R20, R21, RZ ;  /* 0x0000001514157210 */ /* 0x000fe20007f7e0ff */
[----:B------:R-:W-:-:S04]  /*0de0*/  IMAD.X R11, R18, 0x1, R11, P0 ;  /* 0x00000001120b7824 */ /* 0x000fc800000e060b */
[----:B------:R-:W-:Y:S01]  /*0df0*/  IMAD.HI.U32 R18, R21, R22, RZ ;  /* 0x0000001615127227 */ /* 0x000fe200078e00ff */
[----:B------:R-:W-:-:S03]  /*0e00*/  IADD3.X R11, PT, PT, RZ, RZ, R11, P3, P1 ;  /* 0x000000ffff0b7210 */ /* 0x000fc60001fe240b */
[----:B------:R-:W-:-:S04]  /*0e10*/  IMAD.WIDE.U32 R18, R21, R24, R18 ;  /* 0x0000001815127225 */ /* 0x000fc800078e0012 */
[C---:B------:R-:W-:Y:S02]  /*0e20*/  IMAD R21, R11.reuse, R24, RZ ;  /* 0x000000180b157224 */ /* 0x040fe400078e02ff */
[----:B------:R-:W-:-:S04]  /*0e30*/  IMAD.HI.U32 R18, P0, R11, R22, R18 ;  /* 0x000000160b127227 */ /* 0x000fc80007800012 */
[----:B------:R-:W-:Y:S01]  /*0e40*/  IMAD.HI.U32 R11, R11, R24, RZ ;  /* 0x000000180b0b7227 */ /* 0x000fe200078e00ff */
[----:B------:R-:W-:-:S03]  /*0e50*/  IADD3 R21, P1, PT, R21, R18, RZ ;  /* 0x0000001215157210 */ /* 0x000fc60007f3e0ff */
[----:B------:R-:W-:Y:S02]  /*0e60*/  IMAD.X R11, RZ, RZ, R11, P0 ;  /* 0x000000ffff0b7224 */ /* 0x000fe400000e060b */
[----:B------:R-:W-:-:S04]  /*0e70*/  IMAD.WIDE.U32 R18, R21, R0, RZ ;  /* 0x0000000015127225 */ /* 0x000fc800078e00ff */
[----:B------:R-:W-:Y:S02]  /*0e80*/  IMAD.X R11, RZ, RZ, R11, P1 ;  /* 0x000000ffff0b7224 */ /* 0x000fe400008e060b */
[----:B------:R-:W-:Y:S01]  /*0e90*/  IMAD R21, R21, R25, R19 ;  /* 0x0000001915157224 */ /* 0x000fe200078e0213 */
[----:B------:R-:W-:-:S03]  /*0ea0*/  IADD3 R19, P1, PT, -R18, R22, RZ ;  /* 0x0000001612137210 */ /* 0x000fc60007f3e1ff */
[-C--:B------:R-:W-:Y:S01]  /*0eb0*/  IMAD R11, R11, R0.reuse, R21 ;  /* 0x000000000b0b7224 */ /* 0x080fe200078e0215 */
[----:B------:R-:W-:-:S03]  /*0ec0*/  ISETP.GE.U32.AND P0, PT, R19, R0, PT ;  /* 0x000000001300720c */ /* 0x000fc60003f06070 */
[----:B------:R-:W-:Y:S01]  /*0ed0*/  IMAD.X R18, R24, 0x1, ~R11, P1 ;  /* 0x0000000118127824 */ /* 0x000fe200008e0e0b */
[----:B------:R-:W-:-:S04]  /*0ee0*/  IADD3 R11, P1, PT, -R0, R19, RZ ;  /* 0x00000013000b7210 */ /* 0x000fc80007f3e1ff */
[----:B------:R-:W-:Y:S02]  /*0ef0*/  ISETP.GE.U32.AND.EX P0, PT, R18, R25, PT, P0 ;  /* 0x000000191200720c */ /* 0x000fe40003f06100 */
[-C--:B------:R-:W-:Y:S02]  /*0f00*/  IADD3.X R20, PT, PT, ~R25, R18.reuse, RZ, P1, !PT ;  /* 0x0000001219147210 */ /* 0x080fe40000ffe5ff */
[----:B------:R-:W-:Y:S02]  /*0f10*/  SEL R11, R11, R19, P0 ;  /* 0x000000130b0b7207 */ /* 0x000fe40000000000 */
[----:B------:R-:W-:Y:S02]  /*0f20*/  SEL R20, R20, R18, P0 ;  /* 0x0000001214147207 */ /* 0x000fe40000000000 */
[----:B------:R-:W-:Y:S02]  /*0f30*/  ISETP.GE.U32.AND P0, PT, R11, R0, PT ;  /* 0x000000000b00720c */ /* 0x000fe40003f06070 */
[----:B------:R-:W-:-:S02]  /*0f40*/  IADD3 R18, P3, PT, -R0, R11, RZ ;  /* 0x0000000b00127210 */ /* 0x000fc40007f7e1ff */
[----:B------:R-:W-:Y:S02]  /*0f50*/  ISETP.GE.U32.AND.EX P0, PT, R20, R25, PT, P0 ;  /* 0x000000191400720c */ /* 0x000fe40003f06100 */
[----:B------:R-:W-:Y:S01]  /*0f60*/  ISETP.NE.U32.AND P1, PT, R0, RZ, PT ;  /* 0x000000ff0000720c */ /* 0x000fe20003f25070 */
[----:B------:R-:W-:Y:S01]  /*0f70*/  IMAD.X R19, R20, 0x1, ~R25, P3 ;  /* 0x0000000114137824 */ /* 0x000fe200018e0e19 */
[----:B------:R-:W-:Y:S01]  /*0f80*/  SEL R18, R18, R11, P0 ;  /* 0x0000000b12127207 */ /* 0x000fe20000000000 */
[----:B------:R-:W-:Y:S01]  /*0f90*/  IMAD.MOV.U32 R11, RZ, RZ, 0x0 ;  /* 0x00000000ff0b7424 */ /* 0x000fe200078e00ff */
[----:B------:R-:W-:Y:S02]  /*0fa0*/  ISETP.NE.AND.EX P1, PT, R25, RZ, PT, P1 ;  /* 0x000000ff1900720c */ /* 0x000fe40003f25310 */
[----:B------:R-:W-:Y:S02]  /*0fb0*/  SEL R19, R19, R20, P0 ;  /* 0x0000001413137207 */ /* 0x000fe40000000000 */
[----:B------:R-:W-:-:S02]  /*0fc0*/  SEL R18, R18, 0xffffffff, P1 ;  /* 0xffffffff12127807 */ /* 0x000fc40000800000 */
[----:B------:R-:W-:Y:S01]  /*0fd0*/  SEL R19, R19, 0xffffffff, P1 ;  /* 0xffffffff13137807 */ /* 0x000fe20000800000 */
[----:B------:R-:W-:Y:S06]  /*0fe0*/  RET.REL.NODEC R10 `(get_n_ops) ;  /* 0xfffffff00a047950 */ /* 0x000fec0003c3ffff */
.L_x_26:
        /* <DEDUP_REMOVED lines=9> */
.L_x_44:


//--------------------- .text.get_n_matches       --------------------------
	.section	.text.get_n_matches,"ax",@progbits
	.align	128
        .global         get_n_matches
        .type           get_n_matches,@function
        .size           get_n_matches,(.L_x_45 - get_n_matches)
        .other          get_n_matches,@"STO_CUDA_ENTRY STV_DEFAULT"
get_n_matches:
.text.get_n_matches:
        /* <DEDUP_REMOVED lines=34> */
[----:B------:R-:W-:Y:S01]  /*0220*/  LOP3.LUT R0, R7, 0x1, RZ, 0xc0, !PT ;  /* 0x0000000107007812 */ /* 0x000fe200078ec0ff */
[C---:B------:R-:W-:Y:S01]  /*0230*/  IMAD.SHL.U32 R8, R14.reuse, 0x4, RZ ;  /* 0x000000040e087824 */ /* 0x040fe200078e00ff */
[----:B------:R-:W-:Y:S01]  /*0240*/  ISETP.GE.U32.AND P0, PT, R14, R3, PT ;  /* 0x000000030e00720c */ /* 0x000fe20003f06070 */
[----:B------:R-:W1:Y:S01]  /*0250*/  LDCU.64 UR4, c[0x0][0x358] ;  /* 0x00006b00ff0477ac */ /* 0x000e620008000a00 */
[----:B------:R-:W-:Y:S01]  /*0260*/  SHF.R.S32.HI R3, RZ, 0x1f, R3 ;  /* 0x0000001fff037819 */ /* 0x000fe20000011403 */
[----:B------:R-:W-:Y:S01]  /*0270*/  BSSY.RECONVERGENT B0, `(.L_x_27) ;  /* 0x0000084000007945 */ /* 0x000fe20003800200 */
[----:B------:R-:W-:Y:S02]  /*0280*/  IMAD.MOV.U32 R6, RZ, RZ, RZ ;  /* 0x000000ffff067224 */ /* 0x000fe400078e00ff */
[----:B------:R-:W-:-:S04]  /*0290*/  ISETP.GE.U32.AND.EX P0, PT, R10, R3, PT, P0 ;  /* 0x000000030a00720c */ /* 0x000fc80003f06100 */
[----:B------:R-:W-:Y:S02]  /*02a0*/  ISETP.NE.U32.AND P0, PT, R0, 0x1, P0 ;  /* 0x000000010000780c */ /* 0x000fe40000705070 */
[----:B------:R-:W-:Y:S02]  /*02b0*/  LEA.HI R0, R7, R7, RZ, 0x1 ;  /* 0x0000000707007211 */ /* 0x000fe400078f08ff */
[----:B------:R-:W-:Y:S02]  /*02c0*/  SHF.L.U64.HI R7, R14, 0x2, R10 ;  /* 0x000000020e077819 */ /* 0x000fe4000001020a */
[----:B------:R-:W-:Y:S02]  /*02d0*/  SHF.R.S32.HI R0, RZ, 0x1, R0 ;  /* 0x00000001ff007819 */ /* 0x000fe40000011400 */
[----:B0-----:R-:W-:-:S03]  /*02e0*/  IADD3 R16, P1, PT, R8, UR6, RZ ;  /* 0x0000000608107c10 */ /* 0x001fc6000ff3e0ff */
[C---:B------:R-:W-:Y:S01]  /*02f0*/  VIADD R9, R0.reuse, 0xffffffff ;  /* 0xffffffff00097836 */ /* 0x040fe20000000000 */
[----:B------:R-:W-:Y:S02]  /*0300*/  IADD3.X R17, PT, PT, R7, UR7, RZ, P1, !PT ;  /* 0x0000000707117c10 */ /* 0x000fe40008ffe4ff */
[----:B------:R-:W-:-:S04]  /*0310*/  @!P0 IADD3 R9, PT, PT, R0, RZ, RZ ;  /* 0x000000ff00098210 */ /* 0x000fc80007ffe0ff */
[----:B------:R-:W-:-:S13]  /*0320*/  ISETP.GE.AND P0, PT, R9, RZ, PT ;  /* 0x000000ff0900720c */ /* 0x000fda0003f06270 */
[----:B-1----:R-:W-:Y:S05]  /*0330*/  @!P0 BRA `(.L_x_28) ;  /* 0x0000000400dc8947 */ /* 0x002fea0003800000 */
[----:B------:R-:W2:Y:S01]  /*0340*/  LDG.E R5, desc[UR4][R16.64] ;  /* 0x0000000410057981 */ /* 0x000ea2000c1e1900 */
[----:B------:R-:W2:Y:S03]  /*0350*/  LDC.64 R18, c[0x0][0x388] ;  /* 0x0000e200ff127b82 */ /* 0x000ea60000000a00 */
[----:B------:R0:W5:Y:S01]  /*0360*/  LDG.E R4, desc[UR4][R16.64+0x4] ;  /* 0x0000040410047981 */ /* 0x000162000c1e1900 */
[----:B--2---:R-:W-:-:S05]  /*0370*/  IMAD.WIDE R18, R5, 0x4, R18 ;  /* 0x0000000405127825 */ /* 0x004fca00078e0212 */
[----:B------:R0:W5:Y:S01]  /*0380*/  LDG.E R3, desc[UR4][R18.64] ;  /* 0x0000000412037981 */ /* 0x000162000c1e1900 */
[----:B------:R-:W-:Y:S02]  /*0390*/  IMAD.MOV.U32 R2, RZ, RZ, RZ ;  /* 0x000000ffff027224 */ /* 0x000fe400078e00ff */
[----:B------:R-:W-:-:S07]  /*03a0*/  IMAD.MOV.U32 R6, RZ, RZ, RZ ;  /* 0x000000ffff067224 */ /* 0x000fce00078e00ff */
.L_x_42:
[C---:B------:R-:W-:Y:S01]  /*03b0*/  IADD3 R20, P0, PT, R2.reuse, R14, RZ ;  /* 0x0000000e02147210 */ /* 0x040fe20007f1e0ff */
[----:B-1---5:R-:W1:Y:S01]  /*03c0*/  LDC R0, c[0x0][0x398] ;  /* 0x0000e600ff007b82 */ /* 0x022e620000000800 */
[----:B------:R-:W-:Y:S01]  /*03d0*/  BSSY.RECONVERGENT B1, `(.L_x_29) ;  /* 0x000001d000017945 */ /* 0x000fe20003800200 */
[C---:B------:R-:W-:Y:S02]  /*03e0*/  ISETP.NE.AND P2, PT, R2.reuse, R9, PT ;  /* 0x000000090200720c */ /* 0x040fe40003f45270 */
[----:B------:R-:W-:Y:S01]  /*03f0*/  IMAD.X R22, RZ, RZ, R10, P0 ;  /* 0x000000ffff167224 */ /* 0x000fe200000e060a */
[----:B------:R-:W-:-:S04]  /*0400*/  IADD3 R2, PT, PT, R2, 0x1, RZ ;  /* 0x0000000102027810 */ /* 0x000fc80007ffe0ff */
[----:B------:R-:W-:-:S04]  /*0410*/  LOP3.LUT R11, R22, R13, RZ, 0xfc, !PT ;  /* 0x0000000d160b7212 */ /* 0x000fc800078efcff */
[----:B------:R-:W-:-:S13]  /*0420*/  ISETP.NE.U32.AND P0, PT, R11, RZ, PT ;  /* 0x000000ff0b00720c */ /* 0x000fda0003f05070 */
[----:B------:R-:W-:Y:S05]  /*0430*/  @P0 BRA `(.L_x_30) ;  /* 0x0000000000500947 */ /* 0x000fea0003800000 */
[----:B------:R-:W2:Y:S02]  /*0440*/  LDCU UR6, c[0x0][0x398] ;  /* 0x00007300ff0677ac */ /* 0x000ea40008000800 */
[----:B--2---:R-:W2:Y:S01]  /*0450*/  I2F.U32.RP R11, UR6 ;  /* 0x00000006000b7d06 */ /* 0x004ea20008209000 */
[----:B------:R-:W-:-:S07]  /*0460*/  ISETP.NE.U32.AND P1, PT, RZ, UR6, PT ;  /* 0x00000006ff007c0c */ /* 0x000fce000bf25070 */
[----:B--2---:R-:W0:Y:S02]  /*0470*/  MUFU.RCP R11, R11 ;  /* 0x0000000b000b7308 */ /* 0x004e240000001000 */
[----:B0-----:R-:W-:-:S06]  /*0480*/  VIADD R16, R11, 0xffffffe ;  /* 0x0ffffffe0b107836 */ /* 0x001fcc0000000000 */
[----:B------:R0:W2:Y:S02]  /*0490*/  F2I.FTZ.U32.TRUNC.NTZ R17, R16 ;  /* 0x0000001000117305 */ /* 0x0000a4000021f000 */
[----:B0-----:R-:W-:Y:S02]  /*04a0*/  IMAD.MOV.U32 R16, RZ, RZ, RZ ;  /* 0x000000ffff107224 */ /* 0x001fe400078e00ff */
[----:B--2---:R-:W-:-:S04]  /*04b0*/  IMAD.MOV R19, RZ, RZ, -R17 ;  /* 0x000000ffff137224 */ /* 0x004fc800078e0a11 */
[----:B------:R-:W-:-:S04]  /*04c0*/  IMAD R19, R19, UR6, RZ ;  /* 0x0000000613137c24 */ /* 0x000fc8000f8e02ff */
[----:B------:R-:W-:-:S04]  /*04d0*/  IMAD.HI.U32 R17, R17, R19, R16 ;  /* 0x0000001311117227 */ /* 0x000fc800078e0010 */
[----:B------:R-:W-:Y:S02]  /*04e0*/  IMAD.MOV.U32 R19, RZ, RZ, RZ ;  /* 0x000000ffff137224 */ /* 0x000fe400078e00ff */
[----:B------:R-:W-:-:S04]  /*04f0*/  IMAD.HI.U32 R17, R17, R20, RZ ;  /* 0x0000001411117227 */ /* 0x000fc800078e00ff */
[----:B------:R-:W-:-:S04]  /*0500*/  IMAD.MOV R17, RZ, RZ, -R17 ;  /* 0x000000ffff117224 */ /* 0x000fc800078e0a11 */
[----:B------:R-:W-:-:S05]  /*0510*/  IMAD R18, R17, UR6, R20 ;  /* 0x0000000611127c24 */ /* 0x000fca000f8e0214 */
[----:B------:R-:W-:-:S13]  /*0520*/  ISETP.GE.U32.AND P0, PT, R18, UR6, PT ;  /* 0x0000000612007c0c */ /* 0x000fda000bf06070 */
[----:B------:R-:W-:-:S04]  /*0530*/  @P0 IADD3 R18, PT, PT, R18, -UR6, RZ ;  /* 0x8000000612120c10 */ /* 0x000fc8000fffe0ff */
[----:B------:R-:W-:-:S13]  /*0540*/  ISETP.GE.U32.AND P0, PT, R18, UR6, PT ;  /* 0x0000000612007c0c */ /* 0x000fda000bf06070 */
[----:B------:R-:W-:Y:S01]  /*0550*/  @P0 VIADD R18, R18, -UR6 ;  /* 0x8000000612120c36 */ /* 0x000fe20008000000 */
[----:B------:R-:W-:Y:S01]  /*0560*/  @!P1 LOP3.LUT R18, RZ, UR6, RZ, 0x33, !PT ;  /* 0x00000006ff129c12 */ /* 0x000fe2000f8e33ff */
[----:B------:R-:W-:Y:S06]  /*0570*/  BRA `(.L_x_31) ;  /* 0x0000000000087947 */ /* 0x000fec0003800000 */
.L_x_30:
[----:B------:R-:W-:-:S07]  /*0580*/  MOV R12, 0x5a0 ;  /* 0x000005a0000c7802 */ /* 0x000fce0000000f00 */
[----:B01---5:R-:W-:Y:S05]  /*0590*/  CALL.REL.NOINC `($__internal_1_$__cuda_sm20_rem_u64) ;  /* 0x00000004005c7944 */ /* 0x023fea0003c00000 */
.L_x_31:
[----:B------:R-:W-:Y:S05]  /*05a0*/  BSYNC.RECONVERGENT B1 ;  /* 0x0000000000017941 */ /* 0x000fea0003800200 */
.L_x_29:
[----:B------:R-:W0:Y:S01]  /*05b0*/  LDCU.64 UR6, c[0x0][0x380] ;  /* 0x00007000ff0677ac */ /* 0x000e220008000a00 */
[----:B------:R-:W2:Y:S01]  /*05c0*/  LDC R12, c[0x0][0x398] ;  /* 0x0000e600ff0c7b82 */ /* 0x000ea20000000800 */
[----:B0-----:R-:W-:-:S04]  /*05d0*/  LEA R16, P0, R18, UR6, 0x2 ;  /* 0x0000000612107c11 */ /* 0x001fc8000f8010ff */
[----:B------:R-:W-:Y:S02]  /*05e0*/  LEA.HI.X R17, R18, UR7, R19, 0x2, P0 ;  /* 0x0000000712117c11 */ /* 0x000fe400080f1413 */
[----:B------:R-:W-:Y:S01]  /*05f0*/  IADD3 R20, P0, PT, R20, 0x1, RZ ;  /* 0x0000000114147810 */ /* 0x000fe20007f1e0ff */
[----:B------:R-:W-:Y:S02]  /*0600*/  BSSY.RECONVERGENT B1, `(.L_x_32) ;  /* 0x0000022000017945 */ /* 0x000fe40003800200 */
[----:B------:R0:W5:Y:S02]  /*0610*/  LDG.E R11, desc[UR4][R16.64] ;  /* 0x00000004100b7981 */ /* 0x000164000c1e1900 */
[----:B------:R-:W-:Y:S01]  /*0620*/  IMAD.X R22, RZ, RZ, R22, P0 ;  /* 0x000000ffff167224 */ /* 0x000fe200000e0616 */
[----:B--2---:R-:W-:-:S04]  /*0630*/  ISETP.NE.U32.AND P0, PT, R20, R12, PT ;  /* 0x0000000c1400720c */ /* 0x004fc80003f05070 */
[-C--:B------:R-:W-:Y:S01]  /*0640*/  ISETP.NE.AND.EX P0, PT, R22, R13.reuse, PT, P0 ;  /* 0x0000000d1600720c */ /* 0x080fe20003f05300 */
[----:B0-----:R-:W-:Y:S01]  /*0650*/  IMAD.MOV.U32 R16, RZ, RZ, R12 ;  /* 0x000000ffff107224 */ /* 0x001fe200078e000c */
[----:B------:R-:W-:-:S11]  /*0660*/  MOV R17, R13 ;  /* 0x0000000d00117202 */ /* 0x000fd60000000f00 */
        /* <DEDUP_REMOVED lines=10> */
[----:B0-----:R-:W-:-:S04]  /*0710*/  IMAD.MOV R21, RZ, RZ, -R17 ;  /* 0x000000ffff157224 */ /* 0x001fc800078e0a11 */
[----:B------:R-:W-:-:S04]  /*0720*/  IMAD R21, R21, R12, RZ ;  /* 0x0000000c15157224 */ /* 0x000fc800078e02ff */
[----:B------:R-:W-:-:S06]  /*0730*/  IMAD.HI.U32 R21, R17, R21, R16 ;  /* 0x0000001511157227 */ /* 0x000fcc00078e0010 */
[----:B-1----:R-:W-:-:S04]  /*0740*/  IMAD.HI.U32 R0, R21, R20, RZ ;  /* 0x0000001415007227 */ /* 0x002fc800078e00ff */
[----:B------:R-:W-:-:S04]  /*0750*/  IMAD.MOV R17, RZ, RZ, -R0 ;  /* 0x000000ffff117224 */ /* 0x000fc800078e0a00 */
[----:B------:R-:W-:Y:S02]  /*0760*/  IMAD R16, R12, R17, R20 ;  /* 0x000000110c107224 */ /* 0x000fe400078e0214 */
[----:B------:R-:W-:-:S03]  /*0770*/  IMAD.MOV.U32 R17, RZ, RZ, RZ ;  /* 0x000000ffff117224 */ /* 0x000fc600078e00ff */
[----:B------:R-:W-:-:S13]  /*0780*/  ISETP.GE.U32.AND P0, PT, R16, R12, PT ;  /* 0x0000000c1000720c */ /* 0x000fda0003f06070 */
[----:B------:R-:W-:-:S04]  /*0790*/  @P0 IADD3 R16, PT, PT, R16, -R12, RZ ;  /* 0x8000000c10100210 */ /* 0x000fc80007ffe0ff */
[----:B------:R-:W-:-:S13]  /*07a0*/  ISETP.GE.U32.AND P0, PT, R16, R12, PT ;  /* 0x0000000c1000720c */ /* 0x000fda0003f06070 */
[----:B------:R-:W-:Y:S01]  /*07b0*/  @P0 IMAD.IADD R16, R16, 0x1, -R12 ;  /* 0x0000000110100824 */ /* 0x000fe200078e0a0c */
[----:B------:R-:W-:Y:S01]  /*07c0*/  @!P1 LOP3.LUT R16, RZ, R12, RZ, 0x33, !PT ;  /* 0x0000000cff109212 */ /* 0x000fe200078e33ff */
[----:B------:R-:W-:Y:S06]  /*07d0*/  BRA `(.L_x_33) ;  /* 0x0000000000107947 */ /* 0x000fec0003800000 */
.L_x_34:
[----:B------:R-:W-:-:S07]  /*07e0*/  MOV R12, 0x800 ;  /* 0x00000800000c7802 */ /* 0x000fce0000000f00 */
[----:B-1---5:R-:W-:Y:S05]  /*07f0*/  CALL.REL.NOINC `($__internal_1_$__cuda_sm20_rem_u64) ;  /* 0x0000000000c47944 */ /* 0x022fea0003c00000 */
[----:B------:R-:W-:Y:S01]  /*0800*/  IMAD.MOV.U32 R16, RZ, RZ, R18 ;  /* 0x000000ffff107224 */ /* 0x000fe200078e0012 */
[----:B------:R-:W-:-:S07]  /*0810*/  MOV R17, R19 ;  /* 0x0000001300117202 */ /* 0x000fce0000000f00 */
.L_x_33:
[----:B------:R-:W-:Y:S05]  /*0820*/  BSYNC.RECONVERGENT B1 ;  /* 0x0000000000017941 */ /* 0x000fea0003800200 */
.L_x_32:
[----:B------:R-:W0:Y:S02]  /*0830*/  LDCU.64 UR6, c[0x0][0x380] ;  /* 0x00007000ff0677ac */ /* 0x000e240008000a00 */
[----:B0-----:R-:W-:-:S04]  /*0840*/  LEA R18, P0, R16, UR6, 0x2 ;  /* 0x0000000610127c11 */ /* 0x001fc8000f8010ff */
[----:B------:R-:W-:-:S05]  /*0850*/  LEA.HI.X R19, R16, UR7, R17, 0x2, P0 ;  /* 0x0000000710137c11 */ /* 0x000fca00080f1411 */
[----:B------:R-:W2:Y:S01]  /*0860*/  LDG.E R20, desc[UR4][R18.64] ;  /* 0x0000000412147981 */ /* 0x000ea2000c1e1900 */
[----:B------:R-:W-:Y:S01]  /*0870*/  BSSY.RECONVERGENT B1, `(.L_x_35) ;  /* 0x0000022000017945 */ /* 0x000fe20003800200 */
[----:B--2--5:R-:W-:-:S04]  /*0880*/  ISETP.GE.AND P0, PT, R11, R20, PT ;  /* 0x000000140b00720c */ /* 0x024fc80003f06270 */
[----:B------:R-:W-:-:S13]  /*0890*/  ISETP.GE.OR P0, PT, R5, R4, P0 ;  /* 0x000000040500720c */ /* 0x000fda0000706670 */
[----:B------:R-:W-:Y:S05]  /*08a0*/  @P0 BRA `(.L_x_36) ;  /* 0x0000000000780947 */ /* 0x000fea0003800000 */
[----:B------:R-:W0:Y:S08]  /*08b0*/  LDC.64 R18, c[0x0][0x388] ;  /* 0x0000e200ff127b82 */ /* 0x000e300000000a00 */
[----:B------:R-:W2:Y:S01]  /*08c0*/  LDC.64 R16, c[0x0][0x388] ;  /* 0x0000e200ff107b82 */ /* 0x000ea20000000a00 */
[----:B0-----:R-:W-:-:S05]  /*08d0*/  IMAD.WIDE R18, R11, 0x4, R18 ;  /* 0x000000040b127825 */ /* 0x001fca00078e0212 */
[----:B-1----:R0:W5:Y:S01]  /*08e0*/  LDG.E R0, desc[UR4][R18.64] ;  /* 0x0000000412007981 */ /* 0x002162000c1e1900 */
[----:B------:R-:W-:Y:S02]  /*08f0*/  IMAD.MOV.U32 R21, RZ, RZ, R3 ;  /* 0x000000ffff157224 */ /* 0x000fe400078e0003 */
[----:B--2---:R-:W-:-:S07]  /*0900*/  IMAD.MOV.U32 R23, RZ, RZ, R5 ;  /* 0x000000ffff177224 */ /* 0x004fce00078e0005 */
.L_x_41:
[----:B-----5:R-:W-:-:S13]  /*0910*/  ISETP.NE.AND P0, PT, R21, R0, PT ;  /* 0x000000001500720c */ /* 0x020fda0003f05270 */
[----:B-1----:R-:W-:Y:S05]  /*0920*/  @!P0 BRA `(.L_x_37) ;  /* 0x0000000000548947 */ /* 0x002fea0003800000 */
[----:B------:R-:W-:Y:S01]  /*0930*/  VIADD R12, R23, 0x1 ;  /* 0x00000001170c7836 */ /* 0x000fe20000000000 */
[C---:B------:R-:W-:Y:S01]  /*0940*/  ISETP.GT.AND P1, PT, R21.reuse, R0, PT ;  /* 0x000000001500720c */ /* 0x040fe20003f24270 */
[----:B------:R-:W-:Y:S01]  /*0950*/  BSSY.RECONVERGENT B2, `(.L_x_38) ;  /* 0x000000e000027945 */ /* 0x000fe20003800200 */
[----:B0-----:R-:W-:Y:S02]  /*0960*/  MOV R19, R11 ;  /* 0x0000000b00137202 */ /* 0x001fe40000000f00 */
[C---:B------:R-:W-:Y:S02]  /*0970*/  ISETP.GE.AND P0, PT, R12.reuse, R4, PT ;  /* 0x000000040c00720c */ /* 0x040fe40003f06270 */
[----:B------:R-:W-:Y:S02]  /*0980*/  SEL R23, R12, R23, !P1 ;  /* 0x000000170c177207 */ /* 0x000fe40004800000 */
[----:B------:R-:W-:-:S13]  /*0990*/  ISETP.GT.OR P0, PT, R21, R0, P0 ;  /* 0x000000001500720c */ /* 0x000fda0000704670 */
[----:B------:R-:W-:Y:S05]  /*09a0*/  @P0 BRA `(.L_x_39) ;  /* 0x00000000000c0947 */ /* 0x000fea0003800000 */
[----:B------:R-:W-:-:S05]  /*09b0*/  IMAD.WIDE R18, R23, 0x4, R16 ;  /* 0x0000000417127825 */ /* 0x000fca00078e0210 */
[----:B------:R0:W5:Y:S01]  /*09c0*/  LDG.E R21, desc[UR4][R18.64] ;  /* 0x0000000412157981 */ /* 0x000162000c1e1900 */
[----:B------:R-:W-:Y:S05]  /*09d0*/  BRA `(.L_x_40) ;  /* 0x0000000000147947 */ /* 0x000fea0003800000 */
.L_x_39:
[----:B------:R-:W-:-:S05]  /*09e0*/  VIADD R11, R11, 0x1 ;  /* 0x000000010b0b7836 */ /* 0x000fca0000000000 */
[----:B------:R-:W-:-:S13]  /*09f0*/  ISETP.GE.AND P0, PT, R11, R20, PT ;  /* 0x000000140b00720c */ /* 0x000fda0003f06270 */
[----:B------:R-:W-:Y:S05]  /*0a00*/  @P0 BRA `(.L_x_40) ;  /* 0x0000000000080947 */ /* 0x000fea0003800000 */
[----:B------:R-:W-:-:S05]  /*0a10*/  IMAD.WIDE R18, R19, 0x4, R16 ;  /* 0x0000000413127825 */ /* 0x000fca00078e0210 */
[----:B------:R1:W5:Y:S02]  /*0a20*/  LDG.E R0, desc[UR4][R18.64+0x4] ;  /* 0x0000040412007981 */ /* 0x000364000c1e1900 */
.L_x_40:
[----:B------:R-:W-:Y:S05]  /*0a30*/  BSYNC.RECONVERGENT B2 ;  /* 0x0000000000027941 */ /* 0x000fea0003800200 */
.L_x_38:
[----:B------:R-:W-:Y:S02]  /*0a40*/  ISETP.GE.AND P0, PT, R11, R20, PT ;  /* 0x000000140b00720c */ /* 0x000fe40003f06270 */
[----:B------:R-:W-:-:S13]  /*0a50*/  ISETP.LT.AND P1, PT, R23, R4, PT ;  /* 0x000000041700720c */ /* 0x000fda0003f21270 */
[----:B------:R-:W-:Y:S05]  /*0a60*/  @!P0 BRA P1, `(.L_x_41) ;  /* 0xfffffffc00a88947 */ /* 0x000fea000083ffff */
[----:B------:R-:W-:Y:S05]  /*0a70*/  BRA `(.L_x_36) ;  /* 0x0000000000047947 */ /* 0x000fea0003800000 */
.L_x_37:
[----:B------:R-:W-:-:S07]  /*0a80*/  VIADD R6, R6, 0x1 ;  /* 0x0000000106067836 */ /* 0x000fce0000000000 */
.L_x_36:
[----:B------:R-:W-:Y:S05]  /*0a90*/  BSYNC.RECONVERGENT B1 ;  /* 0x0000000000017941 */ /* 0x000fea0003800200 */
.L_x_35:
[----:B------:R-:W-:Y:S05]  /*0aa0*/  @P2 BRA `(.L_x_42) ;  /* 0xfffffff800402947 */ /* 0x000fea000383ffff */
.L_x_28:
[----:B------:R-:W-:Y:S05]  /*0ab0*/  BSYNC.RECONVERGENT B0 ;  /* 0x0000000000007941 */ /* 0x000fea0003800200 */
.L_x_27:
[----:B------:R-:W2:Y:S02]  /*0ac0*/  LDCU.64 UR6, c[0x0][0x390] ;  /* 0x00007200ff0677ac */ /* 0x000ea40008000a00 */
[----:B--2---:R-:W-:-:S04]  /*0ad0*/  IADD3 R8, P0, PT, R8, UR6, RZ ;  /* 0x0000000608087c10 */ /* 0x004fc8000ff1e0ff */
[----:B------:R-:W-:-:S05]  /*0ae0*/  IADD3.X R9, PT, PT, R7, UR7, RZ, P0, !PT ;  /* 0x0000000707097c10 */ /* 0x000fca00087fe4ff */
[----:B------:R-:W-:Y:S01]  /*0af0*/  STG.E desc[UR4][R8.64], R6 ;  /* 0x0000000608007986 */ /* 0x000fe2000c101904 */
[----:B------:R-:W-:Y:S05]  /*0b00*/  EXIT ;  /* 0x000000000000794d */ /* 0x000fea0003800000 */
        .weak           $__internal_1_$__cuda_sm20_rem_u64
        .type           $__internal_1_$__cuda_sm20_rem_u64,@function
        .size           $__internal_1_$__cuda_sm20_rem_u64,(.L_x_45 - $__internal_1_$__cuda_sm20_rem_u64)
$__internal_1_$__cuda_sm20_rem_u64:
[----:B------:R-:W-:Y:S01]  /*0b10*/  IMAD.MOV.U32 R24, RZ, RZ, R0 ;  /* 0x000000ffff187224 */ /* 0x000fe200078e0000 */
[----:B------:R-:W-:-:S05]  /*0b20*/  MOV R25, R13 ;  /* 0x0000000d00197202 */ /* 0x000fca0000000f00 */
        /* <DEDUP_REMOVED lines=9> */
[----:B------:R-:W-:Y:S02]  /*0bc0*/  IMAD.X R23, RZ, RZ, ~R19, P0 ;  /* 0x000000ffff177224 */ /* 0x000fe400000e0e13 */
[----:B------:R-:W-:Y:S02]  /*0bd0*/  IMAD.MOV.U32 R19, RZ, RZ, R16 ;  /* 0x000000ffff137224 */ /* 0x000fe400078e0010 */
[----:B------:R-:W-:-:S04]  /*0be0*/  IMAD.WIDE.U32 R18, P0, R16, R23, R18 ;  /* 0x0000001710127225 */ /* 0x000fc80007800012 */
[----:B------:R-:W-:-:S04]  /*0bf0*/  IMAD.HI.U32 R18, P1, R17, R21, R18 ;  /* 0x0000001511127227 */ /* 0x000fc80007820012 */
[CC--:B------:R-:W-:Y:S02]  /*0c00*/  IMAD R19, R17.reuse, R23.reuse, RZ ;  /* 0x0000001711137224 */ /* 0x0c0fe400078e02ff */
[----:B------:R-:W-:-:S03]  /*0c10*/  IMAD.HI.U32 R21, R17, R23, RZ ;  /* 0x0000001711157227 */ /* 0x000fc600078e00ff */
[----:B------:R-:W-:Y:S02]  /*0c20*/  IADD3 R19, P3, PT, R19, R18, RZ ;  /* 0x0000001213137210 */ /* 0x000fe40007f7e0ff */
[----:B------:R-:W-:-:S03]  /*0c30*/  IADD3.X R21, PT, PT, R21, R17, RZ, P0, !PT ;  /* 0x0000001115157210 */ /* 0x000fc600007fe4ff */
        /* <DEDUP_REMOVED lines=8> */
[C---:B------:R-:W-:Y:S02]  /*0cc0*/  IMAD R24, R21.reuse, R16, RZ ;  /* 0x0000001015187224 */ /* 0x040fe400078e02ff */
[----:B------:R-:W-:-:S04]  /*0cd0*/  IMAD.HI.U32 R19, P1, R21, R17, R18 ;  /* 0x0000001115137227 */ /* 0x000fc80007820012 */
[----:B------:R-:W-:Y:S01]  /*0ce0*/  IMAD.HI.U32 R16, R21, R16, RZ ;  /* 0x0000001015107227 */ /* 0x000fe200078e00ff */
[----:B------:R-:W-:-:S03]  /*0cf0*/  IADD3 R19, P3, PT, R24, R19, RZ ;  /* 0x0000001318137210 */ /* 0x000fc60007f7e0ff */
[----:B------:R-:W-:Y:S02]  /*0d00*/  IMAD.X R21, R16, 0x1, R21, P0 ;  /* 0x0000000110157824 */ /* 0x000fe400000e0615 */
[----:B------:R-:W-:-:S03]  /*0d10*/  IMAD.HI.U32 R16, R19, R20, RZ ;  /* 0x0000001413107227 */ /* 0x000fc600078e00ff */
[----:B------:R-:W-:Y:S01]  /*0d20*/  IADD3.X R21, PT, PT, RZ, RZ, R21, P3, P1 ;  /* 0x000000ffff157210 */ /* 0x000fe20001fe2415 */
[----:B------:R-:W-:Y:S02]  /*0d30*/  IMAD.MOV.U32 R17, RZ, RZ, RZ ;  /* 0x000000ffff117224 */ /* 0x000fe400078e00ff */
[----:B------:R-:W-:-:S04]  /*0d40*/  IMAD.WIDE.U32 R16, R19, R22, R16 ;  /* 0x0000001613107225 */ /* 0x000fc800078e0010 */
[C---:B------:R-:W-:Y:S02]  /*0d50*/  IMAD R19, R21.reuse, R22, RZ ;  /* 0x0000001615137224 */ /* 0x040fe400078e02ff */
[----:B------:R-:W-:-:S04]  /*0d60*/  IMAD.HI.U32 R16, P0, R21, R20, R16 ;  /* 0x0000001415107227 */ /* 0x000fc80007800010 */
[----:B------:R-:W-:Y:S01]  /*0d70*/  IMAD.HI.U32 R18, R21, R22, RZ ;  /* 0x0000001615127227 */ /* 0x000fe200078e00ff */
[----:B------:R-:W-:-:S04]  /*0d80*/  IADD3 R19, P1, PT, R19, R16, RZ ;  /* 0x0000001013137210 */ /* 0x000fc80007f3e0ff */
[----:B------:R-:W-:Y:S01]  /*0d90*/  IADD3.X R18, PT, PT, R18, RZ, RZ, P0, !PT ;  /* 0x000000ff12127210 */ /* 0x000fe200007fe4ff */
[----:B------:R-:W-:-:S04]  /*0da0*/  IMAD.WIDE.U32 R16, R19, R0, RZ ;  /* 0x0000000013107225 */ /* 0x000fc800078e00ff */
[----:B------:R-:W-:Y:S01]  /*0db0*/  IMAD.X R21, RZ, RZ, R18, P1 ;  /* 0x000000ffff157224 */ /* 0x000fe200008e0612 */
[----:B------:R-:W-:Y:S01]  /*0dc0*/  IADD3 R23, P1, PT, -R16, R20, RZ ;  /* 0x0000001410177210 */ /* 0x000fe20007f3e1ff */
[----:B------:R-:W-:-:S03]  /*0dd0*/  IMAD R19, R19, R13, R17 ;  /* 0x0000000d13137224 */ /* 0x000fc600078e0211 */
[-C--:B------:R-:W-:Y:S01]  /*0de0*/  ISETP.GE.U32.AND P0, PT, R23, R0.reuse, PT ;  /* 0x000000001700720c */ /* 0x080fe20003f06070 */
[----:B------:R-:W-:-:S04]  /*0df0*/  IMAD R19, R21, R0, R19 ;  /* 0x0000000015137224 */ /* 0x000fc800078e0213 */
[----:B------:R-:W-:Y:S01]  /*0e00*/  IMAD.X R18, R22, 0x1, ~R19, P1 ;  /* 0x0000000116127824 */ /* 0x000fe200008e0e13 */
[----:B------:R-:W-:-:S04]  /*0e10*/  IADD3 R17, P1, PT, -R0, R23, RZ ;  /* 0x0000001700117210 */ /* 0x000fc80007f3e1ff */
[C---:B------:R-:W-:Y:S01]  /*0e20*/  ISETP.GE.U32.AND.EX P0, PT, R18.reuse, R13, PT, P0 ;  /* 0x0000000d1200720c */ /* 0x040fe20003f06100 */
[----:B------:R-:W-:Y:S01]  /*0e30*/  IMAD.X R16, R18, 0x1, ~R13, P1 ;  /* 0x0000000112107824 */ /* 0x000fe200008e0e0d */
[----:B------:R-:W-:Y:S02]  /*0e40*/  ISETP.NE.U32.AND P1, PT, R0, RZ, PT ;  /* 0x000000ff0000720c */ /* 0x000fe40003f25070 */
[----:B------:R-:W-:Y:S02]  /*0e50*/  SEL R17, R17, R23, P0 ;  /* 0x0000001711117207 */ /* 0x000fe40000000000 */
[----:B------:R-:W-:Y:S02]  /*0e60*/  SEL R16, R16, R18, P0 ;  /* 0x0000001210107207 */ /* 0x000fe40000000000 */
[----:B------:R-:W-:Y:S02]  /*0e70*/  ISETP.GE.U32.AND P0, PT, R17, R0, PT ;  /* 0x000000001100720c */ /* 0x000fe40003f06070 */
[----:B------:R-:W-:-:S02]  /*0e80*/  IADD3 R18, P3, PT, -R0, R17, RZ ;  /* 0x0000001100127210 */ /* 0x000fc40007f7e1ff */
[----:B------:R-:W-:Y:S02]  /*0e90*/  ISETP.GE.U32.AND.EX P0, PT, R16, R13, PT, P0 ;  /* 0x0000000d1000720c */ /* 0x000fe40003f06100 */
[-C--:B------:R-:W-:Y:S02]  /*0ea0*/  IADD3.X R19, PT, PT, ~R13, R16.reuse, RZ, P3, !PT ;  /* 0x000000100d137210 */ /* 0x080fe40001ffe5ff */
[----:B------:R-:W-:Y:S01]  /*0eb0*/  SEL R18, R18, R17, P0 ;  /* 0x0000001112127207 */ /* 0x000fe20000000000 */
[----:B------:R-:W-:Y:S01]  /*0ec0*/  IMAD.MOV.U32 R17, RZ, RZ, 0x0 ;  /* 0x00000000ff117424 */ /* 0x000fe200078e00ff */
[----:B------:R-:W-:Y:S01]  /*0ed0*/  SEL R19, R19, R16, P0 ;  /* 0x0000001013137207 */ /* 0x000fe20000000000 */
[----:B------:R-:W-:Y:S01]  /*0ee0*/  IMAD.MOV.U32 R16, RZ, RZ, R12 ;  /* 0x000000ffff107224 */ /* 0x000fe200078e000c */
[----:B------:R-:W-:-:S04]  /*0ef0*/  ISETP.NE.AND.EX P1, PT, R13, RZ, PT, P1 ;  /* 0x000000ff0d00720c */ /* 0x000fc80003f25310 */
[----:B------:R-:W-:Y:S02]  /*0f00*/  SEL R18, R18, 0xffffffff, P1 ;  /* 0xffffffff12127807 */ /* 0x000fe40000800000 */
[----:B------:R-:W-:Y:S01]  /*0f10*/  SEL R19, R19, 0xffffffff, P1 ;  /* 0xffffffff13137807 */ /* 0x000fe20000800000 */
[----:B------:R-:W-:Y:S06]  /*0f20*/  RET.REL.NODEC R16 `(get_n_matches) ;  /* 0xfffffff010347950 */ /* 0x000fec0003c3ffff */
.L_x_43:
        /* <DEDUP_REMOVED lines=13> */
.L_x_45:


//--------------------- .nv.shared.reserved.0     --------------------------
	.section	.nv.shared.reserved.0,"aw",@nobits
	.weak		__nv_reservedSMEM_offset_0_alias
	.size		__nv_reservedSMEM_offset_0_alias, 0, 64
	.other		__nv_reservedSMEM_offset_0_alias,@"STO_CUDA_RESERVED_SHARED STV_DEFAULT"
__nv_reservedSMEM_offset_0_alias:
	.zero		0
	.zero		64


//--------------------- .nv.global                --------------------------
	.section	.nv.global,"aw",@nobits
.nv.global:
	.type		_ZN34_INTERNAL_b8e2b306_4_k_cu_490c0cb04cuda3std6ranges3__45__cpo9iter_moveE,@object
	.size		_ZN34_INTERNAL_b8e2b306_4_k_cu_490c0cb04cuda3std6ranges3__45__cpo9iter_moveE,(_ZN34_INTERNAL_b8e2b306_4_k_cu_490c0cb04cuda3std3__436_GLOBAL__N__b8e2b306_4_k_cu_490c0cb06ignoreE - _ZN34_INTERNAL_b8e2b306_4_k_cu_490c0cb04cuda3std6ranges3__45__cpo9iter_moveE)
_ZN34_INTERNAL_b8e2b306_4_k_cu_490c0cb04cuda3std6ranges3__45__cpo9iter_moveE:
	.zero		1
	.type		_ZN34_INTERNAL_b8e2b306_4_k_cu_490c0cb04cuda3std3__436_GLOBAL__N__b8e2b306_4_k_cu_490c0cb06ignoreE,@object
	.size		_ZN34_INTERNAL_b8e2b306_4_k_cu_490c0cb04cuda3std3__436_GLOBAL__N__b8e2b306_4_k_cu_490c0cb06ignoreE,(_ZN34_INTERNAL_b8e2b306_4_k_cu_490c0cb04cuda3std3__45__cpo4cendE - _ZN34_INTERNAL_b8e2b306_4_k_cu_490c0cb04cuda3std3__436_GLOBAL__N__b8e2b306_4_k_cu_490c0cb06ignoreE)
_ZN34_INTERNAL_b8e2b306_4_k_cu_490c0cb04cuda3std3__436_GLOBAL__N__b8e2b306_4_k_cu_490c0cb06ignoreE:
	.zero		1
	.type		_ZN34_INTERNAL_b8e2b306_4_k_cu_490c0cb04cuda3std3__45__cpo4cendE,@object
	.size		_ZN34_INTERNAL_b8e2b306_4_k_cu_490c0cb04cuda3std3__45__cpo4cendE,(_ZN34_INTERNAL_b8e2b306_4_k_cu_490c0cb04cuda3std3__45__cpo3endE - _ZN34_INTERNAL_b8e2b306_4_k_cu_490c0cb04cuda3std3__45__cpo4cendE)
_ZN34_INTERNAL_b8e2b306_4_k_cu_490c0cb04cuda3std3__45__cpo4cendE:
	.zero		1
	.type		_ZN34_INTERNAL_b8e2b306_4_k_cu_490c0cb04cuda3std3__45__cpo3endE,@object
	.size		_ZN34_INTERNAL_b8e2b306_4_k_cu_490c0cb04cuda3std3__45__cpo3endE,(_ZN34_INTERNAL_b8e2b306_4_k_cu_490c0cb04cuda3std3__48in_placeE - _ZN34_INTERNAL_b8e2b306_4_k_cu_490c0cb04cuda3std3__45__cpo3endE)
_ZN34_INTERNAL_b8e2b306_4_k_cu_490c0cb04cuda3std3__45__cpo3endE:
	.zero		1
	.type		_ZN34_INTERNAL_b8e2b306_4_k_cu_490c0cb04cuda3std3__48in_placeE,@object
	.size		_ZN34_INTERNAL_b8e2b306_4_k_cu_490c0cb04cuda3std3__48in_placeE,(_ZN34_INTERNAL_b8e2b306_4_k_cu_490c0cb04cuda3std6ranges3__45__cpo7advanceE - _ZN34_INTERNAL_b8e2b306_4_k_cu_490c0cb04cuda3std3__48in_placeE)
_ZN34_INTERNAL_b8e2b306_4_k_cu_490c0cb04cuda3std3__48in_placeE:
	.zero		1
	.type		_ZN34_INTERNAL_b8e2b306_4_k_cu_490c0cb04cuda3std6ranges3__45__cpo7advanceE,@object
	.size		_ZN34_INTERNAL_b8e2b306_4_k_cu_490c0cb04cuda3std6ranges3__45__cpo7advanceE,(_ZN34_INTERNAL_b8e2b306_4_k_cu_490c0cb04cuda3std3__45__cpo5beginE - _ZN34_INTERNAL_b8e2b306_4_k_cu_490c0cb04cuda3std6ranges3__45__cpo7advanceE)
_ZN34_INTERNAL_b8e2b306_4_k_cu_490c0cb04cuda3std6ranges3__45__cpo7advanceE:
	.zero		1
	.type		_ZN34_INTERNAL_b8e2b306_4_k_cu_490c0cb04cuda3std3__45__cpo5beginE,@object
	.size		_ZN34_INTERNAL_b8e2b306_4_k_cu_490c0cb04cuda3std3__45__cpo5beginE,(_ZN34_INTERNAL_b8e2b306_4_k_cu_490c0cb04cuda3std3__419piecewise_constructE - _ZN34_INTERNAL_b8e2b306_4_k_cu_490c0cb04cuda3std3__45__cpo5beginE)
_ZN34_INTERNAL_b8e2b306_4_k_cu_490c0cb04cuda3std3__45__cpo5beginE:
	.zero		1
	.type		_ZN34_INTERNAL_b8e2b306_4_k_cu_490c0cb04cuda3std3__419piecewise_constructE,@object
	.size		_ZN34_INTERNAL_b8e2b306_4_k_cu_490c0cb04cuda3std3__419piecewise_constructE,(_ZN34_INTERNAL_b8e2b306_4_k_cu_490c0cb04cuda3std3__45__cpo6cbeginE - _ZN34_INTERNAL_b8e2b306_4_k_cu_490c0cb04cuda3std3__419piecewise_constructE)
_ZN34_INTERNAL_b8e2b306_4_k_cu_490c0cb04cuda3std3__419piecewise_constructE:
	.zero		1
	.type		_ZN34_INTERNAL_b8e2b306_4_k_cu_490c0cb04cuda3std3__45__cpo6cbeginE,@object
	.size		_ZN34_INTERNAL_b8e2b306_4_k_cu_490c0cb04cuda3std3__45__cpo6cbeginE,(_ZN34_INTERNAL_b8e2b306_4_k_cu_490c0cb04cuda3std6ranges3__45__cpo4swapE - _ZN34_INTERNAL_b8e2b306_4_k_cu_490c0cb04cuda3std3__45__cpo6cbeginE)
_ZN34_INTERNAL_b8e2b306_4_k_cu_490c0cb04cuda3std3__45__cpo6cbeginE:
	.zero		1
	.type		_ZN34_INTERNAL_b8e2b306_4_k_cu_490c0cb04cuda3std6ranges3__45__cpo4swapE,@object
	.size		_ZN34_INTERNAL_b8e2b306_4_k_cu_490c0cb04cuda3std6ranges3__45__cpo4swapE,(.L_7 - _ZN34_INTERNAL_b8e2b306_4_k_cu_490c0cb04cuda3std6ranges3__45__cpo4swapE)
_ZN34_INTERNAL_b8e2b306_4_k_cu_490c0cb04cuda3std6ranges3__45__cpo4swapE:
	.zero		1
.L_7:


//--------------------- .nv.constant0.evaluate    --------------------------
	.section	.nv.constant0.evaluate,"a",@progbits
	.sectionflags	@""
	.align	4
.nv.constant0.evaluate:
	.zero		940


//--------------------- .nv.constant0.get_ops     --------------------------
	.section	.nv.constant0.get_ops,"a",@progbits
	.sectionflags	@""
	.align	4
.nv.constant0.get_ops:
	.zero		940


//--------------------- .nv.constant0.get_n_ops   --------------------------
	.section	.nv.constant0.get_n_ops,"a",@progbits
	.sectionflags	@""
	.align	4
.nv.constant0.get_n_ops:
	.zero		940


//--------------------- .nv.constant0.get_n_matches --------------------------
	.section	.nv.constant0.get_n_matches,"a",@progbits
	.sectionflags	@""
	.align	4
.nv.constant0.get_n_matches:
	.zero		924


//--------------------- SYMBOLS --------------------------

	.type		.nv.reservedSmem.offset0,@object
	.size		.nv.reservedSmem.offset0,0x4
